	.target	sm_90a

	.elftype	@"ET_EXEC"


//--------------------- .note.nv.tkinfo           --------------------------
	.section	.note.nv.tkinfo,"",@"SHT_NOTE"
	.sectionflags	@"SHF_NOTE_NV_TKINFO"
	.tkinfo
        /*0018*/ 	.word	0x00000002
        /*0030*/ 	.string	""
        /*0030*/ 	.string	"ptxas"
        /*0030*/ 	.string	"Cuda compilation tools, release 13.0, V13.0.88"
        /*0030*/ 	.string	"Build cuda_13.0.r13.0/compiler.36424714_0"
        /*0030*/ 	.string	"-arch sm_90a -m 64 "



//--------------------- .note.nv.cuinfo           --------------------------
	.section	.note.nv.cuinfo,"",@"SHT_NOTE"
	.sectionflags	@"SHF_NOTE_NV_CUINFO"
        /*0018*/ 	.short	0x0002
        /*001a*/ 	.short	0x005a
        /*001c*/ 	.short	0x0082
	.zero		2


//--------------------- .nv.info                  --------------------------
	.section	.nv.info,"",@"SHT_CUDA_INFO"
	.align	4


	//----- nvinfo : EIATTR_REGCOUNT
	.align		4
        /*0000*/ 	.byte	0x04, 0x2f
        /*0002*/ 	.short	(.L_15 - .L_14)
	.align		4
.L_14:
        /*0004*/ 	.word	index@(_ZN7cutlass13device_kernelINS_4gemm6kernel13GemmUniversalIN4cute5tupleIJiiiiEEENS1_10collective13CollectiveMmaINS1_34MainloopSm90TmaGmmaWarpSpecializedILi4ENS5_IJNS4_1CILi2EEENSA_ILi1EEESC_EEENS1_35KernelTmaWarpSpecializedCooperativeEEENS5_IJNSA_ILi256EEESG_NSA_ILi32EEEEEENS_6half_tENS5_IJlSC_lEEESJ_SK_NS4_8TiledMMAINS4_8MMA_AtomIJNS4_4SM904GMMA26MMA_64x256x16_F32F16F16_SSILNSO_5MajorE0ELSQ_0ELNSO_7ScaleInE1ELSR_1EEEEEENS4_6LayoutISD_NS5_IJSC_NSA_ILi0EEESV_EEEEENS5_IJNS4_10UnderscoreESY_SY_EEEEENS4_13SM90_TMA_LOADENS4_14ComposedLayoutINS4_7SwizzleILi2ELi4ELi3EEENS4_18smem_ptr_flag_bitsILi16EEENSU_INS5_IJNSA_ILi8EEESH_EEENS5_IJSH_SC_EEEEEEEvNS4_8identityENS4_23SM90_TMA_LOAD_MULTICASTES1B_vS1C_EENS_8epilogue10collective6detail29Sm90TmaWarpSpecializedAdapterINS1G_15DefaultEpilogueISJ_SK_SK_NS1F_6thread17LinearCombinationISJ_Li1EffLNS1K_9ScaleType4KindE0ELNS_15FloatRoundStyleE2ESJ_EENS1_15EpilogueDefaultEEEEEvvEEEEvNT_6ParamsE)
        /*0008*/ 	.word	0x000000a8


	//----- nvinfo : EIATTR_FRAME_SIZE
	.align		4
.L_15:
        /*000c*/ 	.byte	0x04, 0x11
        /*000e*/ 	.short	(.L_17 - .L_16)
	.align		4
.L_16:
        /*0010*/ 	.word	index@(_ZN7cutlass13device_kernelINS_4gemm6kernel13GemmUniversalIN4cute5tupleIJiiiiEEENS1_10collective13CollectiveMmaINS1_34MainloopSm90TmaGmmaWarpSpecializedILi4ENS5_IJNS4_1CILi2EEENSA_ILi1EEESC_EEENS1_35KernelTmaWarpSpecializedCooperativeEEENS5_IJNSA_ILi256EEESG_NSA_ILi32EEEEEENS_6half_tENS5_IJlSC_lEEESJ_SK_NS4_8TiledMMAINS4_8MMA_AtomIJNS4_4SM904GMMA26MMA_64x256x16_F32F16F16_SSILNSO_5MajorE0ELSQ_0ELNSO_7ScaleInE1ELSR_1EEEEEENS4_6LayoutISD_NS5_IJSC_NSA_ILi0EEESV_EEEEENS5_IJNS4_10UnderscoreESY_SY_EEEEENS4_13SM90_TMA_LOADENS4_14ComposedLayoutINS4_7SwizzleILi2ELi4ELi3EEENS4_18smem_ptr_flag_bitsILi16EEENSU_INS5_IJNSA_ILi8EEESH_EEENS5_IJSH_SC_EEEEEEEvNS4_8identityENS4_23SM90_TMA_LOAD_MULTICASTES1B_vS1C_EENS_8epilogue10collective6detail29Sm90TmaWarpSpecializedAdapterINS1G_15DefaultEpilogueISJ_SK_SK_NS1F_6thread17LinearCombinationISJ_Li1EffLNS1K_9ScaleType4KindE0ELNS_15FloatRoundStyleE2ESJ_EENS1_15EpilogueDefaultEEEEEvvEEEEvNT_6ParamsE)
        /*0014*/ 	.word	0x000004c0


	//----- nvinfo : EIATTR_MIN_STACK_SIZE
	.align		4
.L_17:
        /*0018*/ 	.byte	0x04, 0x12
        /*001a*/ 	.short	(.L_19 - .L_18)
	.align		4
.L_18:
        /*001c*/ 	.word	index@(_ZN7cutlass13device_kernelINS_4gemm6kernel13GemmUniversalIN4cute5tupleIJiiiiEEENS1_10collective13CollectiveMmaINS1_34MainloopSm90TmaGmmaWarpSpecializedILi4ENS5_IJNS4_1CILi2EEENSA_ILi1EEESC_EEENS1_35KernelTmaWarpSpecializedCooperativeEEENS5_IJNSA_ILi256EEESG_NSA_ILi32EEEEEENS_6half_tENS5_IJlSC_lEEESJ_SK_NS4_8TiledMMAINS4_8MMA_AtomIJNS4_4SM904GMMA26MMA_64x256x16_F32F16F16_SSILNSO_5MajorE0ELSQ_0ELNSO_7ScaleInE1ELSR_1EEEEEENS4_6LayoutISD_NS5_IJSC_NSA_ILi0EEESV_EEEEENS5_IJNS4_10UnderscoreESY_SY_EEEEENS4_13SM90_TMA_LOADENS4_14ComposedLayoutINS4_7SwizzleILi2ELi4ELi3EEENS4_18smem_ptr_flag_bitsILi16EEENSU_INS5_IJNSA_ILi8EEESH_EEENS5_IJSH_SC_EEEEEEEvNS4_8identityENS4_23SM90_TMA_LOAD_MULTICASTES1B_vS1C_EENS_8epilogue10collective6detail29Sm90TmaWarpSpecializedAdapterINS1G_15DefaultEpilogueISJ_SK_SK_NS1F_6thread17LinearCombinationISJ_Li1EffLNS1K_9ScaleType4KindE0ELNS_15FloatRoundStyleE2ESJ_EENS1_15EpilogueDefaultEEEEEvvEEEEvNT_6ParamsE)
        /*0020*/ 	.word	0x000004c0
.L_19:


//--------------------- .nv.compat                --------------------------
	.section	.nv.compat,"",@"SHT_CUDA_COMPAT_INFO"
	.align	4
        /*0000*/ 	.byte	0x02, 0x09, 0x01, 0x00, 0x02, 0x02, 0x04, 0x00, 0x02, 0x05, 0x05, 0x00, 0x03, 0x07, 0x01, 0x01
        /*0010*/ 	.byte	0x02, 0x03, 0x01, 0x00, 0x02, 0x06, 0x01, 0x00, 0x04, 0x0b, 0x08, 0x00, 0x00, 0x00, 0x00, 0x00
        /*0020*/ 	.byte	0x00, 0x00, 0x00, 0x00


//--------------------- .nv.info._ZN7cutlass13device_kernelINS_4gemm6kernel13GemmUniversalIN4cute5tupleIJiiiiEEENS1_10collective13CollectiveMmaINS1_34MainloopSm90TmaGmmaWarpSpecializedILi4ENS5_IJNS4_1CILi2EEENSA_ILi1EEESC_EEENS1_35KernelTmaWarpSpecializedCooperativeEEENS5_IJNSA_ILi256EEESG_NSA_ILi32EEEEEENS_6half_tENS5_IJlSC_lEEESJ_SK_NS4_8TiledMMAINS4_8MMA_AtomIJNS4_4SM904GMMA26MMA_64x256x16_F32F16F16_SSILNSO_5MajorE0ELSQ_0ELNSO_7ScaleInE1ELSR_1EEEEEENS4_6LayoutISD_NS5_IJSC_NSA_ILi0EEESV_EEEEENS5_IJNS4_10UnderscoreESY_SY_EEEEENS4_13SM90_TMA_LOADENS4_14ComposedLayoutINS4_7SwizzleILi2ELi4ELi3EEENS4_18smem_ptr_flag_bitsILi16EEENSU_INS5_IJNSA_ILi8EEESH_EEENS5_IJSH_SC_EEEEEEEvNS4_8identityENS4_23SM90_TMA_LOAD_MULTICASTES1B_vS1C_EENS_8epilogue10collective6detail29Sm90TmaWarpSpecializedAdapterINS1G_15DefaultEpilogueISJ_SK_SK_NS1F_6thread17LinearCombinationISJ_Li1EffLNS1K_9ScaleType4KindE0ELNS_15FloatRoundStyleE2ESJ_EENS1_15EpilogueDefaultEEEEEvvEEEEvNT_6ParamsE --------------------------
	.section	.nv.info._ZN7cutlass13device_kernelINS_4gemm6kernel13GemmUniversalIN4cute5tupleIJiiiiEEENS1_10collective13CollectiveMmaINS1_34MainloopSm90TmaGmmaWarpSpecializedILi4ENS5_IJNS4_1CILi2EEENSA_ILi1EEESC_EEENS1_35KernelTmaWarpSpecializedCooperativeEEENS5_IJNSA_ILi256EEESG_NSA_ILi32EEEEEENS_6half_tENS5_IJlSC_lEEESJ_SK_NS4_8TiledMMAINS4_8MMA_AtomIJNS4_4SM904GMMA26MMA_64x256x16_F32F16F16_SSILNSO_5MajorE0ELSQ_0ELNSO_7ScaleInE1ELSR_1EEEEEENS4_6LayoutISD_NS5_IJSC_NSA_ILi0EEESV_EEEEENS5_IJNS4_10UnderscoreESY_SY_EEEEENS4_13SM90_TMA_LOADENS4_14ComposedLayoutINS4_7SwizzleILi2ELi4ELi3EEENS4_18smem_ptr_flag_bitsILi16EEENSU_INS5_IJNSA_ILi8EEESH_EEENS5_IJSH_SC_EEEEEEEvNS4_8identityENS4_23SM90_TMA_LOAD_MULTICASTES1B_vS1C_EENS_8epilogue10collective6detail29Sm90TmaWarpSpecializedAdapterINS1G_15DefaultEpilogueISJ_SK_SK_NS1F_6thread17LinearCombinationISJ_Li1EffLNS1K_9ScaleType4KindE0ELNS_15FloatRoundStyleE2ESJ_EENS1_15EpilogueDefaultEEEEEvvEEEEvNT_6ParamsE,"",@"SHT_CUDA_INFO"
	.sectionflags	@""
	.align	4


	//----- nvinfo : EIATTR_CUDA_API_VERSION
	.align		4
        /*0000*/ 	.byte	0x04, 0x37
        /*0002*/ 	.short	(.L_21 - .L_20)
.L_20:
        /*0004*/ 	.word	0x00000082


	//----- nvinfo : EIATTR_KPARAM_INFO
	.align		4
.L_21:
        /*0008*/ 	.byte	0x04, 0x17
        /*000a*/ 	.short	(.L_23 - .L_22)
.L_22:
        /*000c*/ 	.word	0x00000000
        /*0010*/ 	.short	0x0000
        /*0012*/ 	.short	0x0070
        /*0014*/ 	.byte	0x00, 0xf0, 0x01, 0x10


	//----- nvinfo : EIATTR_SPARSE_MMA_MASK
	.align		4
.L_23:
        /*0018*/ 	.byte	0x03, 0x50
        /*001a*/ 	.short	0x0000


	//----- nvinfo : EIATTR_MAXREG_COUNT
	.align		4
        /*001c*/ 	.byte	0x03, 0x1b
        /*001e*/ 	.short	0x00a8


	//----- nvinfo : EIATTR_NUM_BARRIERS
	.align		4
        /*0020*/ 	.byte	0x02, 0x4c
        /*0022*/ 	.byte	0x01
	.zero		1


	//----- nvinfo : EIATTR_EXTERNS
	.align		4
        /*0024*/ 	.byte	0x04, 0x0f
        /*0026*/ 	.short	(.L_25 - .L_24)


	//   ....[0]....
	.align		4
.L_24:
        /*0028*/ 	.word	index@(__assertfail)


	//----- nvinfo : EIATTR_ANNOTATIONS
	.align		4
.L_25:
        /*002c*/ 	.byte	0x04, 0x55
        /*002e*/ 	.short	(.L_27 - .L_26)


	//   ....[0]....
.L_26:
        /*0030*/ 	.word	0x00000001
        /*0034*/ 	.byte	0x00, 0x0a, 0x00, 0x00, 0x01, 0x00, 0x00, 0x00, 0x10, 0x0a, 0x00, 0x00, 0x01, 0x00, 0x00, 0x00
        /* <DEDUP_REMOVED lines=380> */
        /*1804*/ 	.byte	0x50, 0x6f, 0x01, 0x00


	//----- nvinfo : EIATTR_MERCURY_ISA_VERSION
	.align		4
.L_27:
        /*1808*/ 	.byte	0x03, 0x5f
        /*180a*/ 	.short	0x0101


	//----- nvinfo : EIATTR_INT_WARP_WIDE_INSTR_OFFSETS
	.align		4
        /*180c*/ 	.byte	0x04, 0x31
        /*180e*/ 	.short	(.L_29 - .L_28)


	//   ....[0]....
.L_28:
        /*1810*/ 	.word	0x00000580


	//   ....[1]....
        /*1814*/ 	.word	0x00000590


	//   ....[2]....
        /*1818*/ 	.word	0x00000700


	//   ....[3]....
        /*181c*/ 	.word	0x00004e30


	//----- nvinfo : EIATTR_COOP_GROUP_MASK_REGIDS
	.align		4
.L_29:
        /*1820*/ 	.byte	0x04, 0x29
        /*1822*/ 	.short	(.L_31 - .L_30)


	//   ....[0]....
.L_30:
        /*1824*/ 	.word	0xffffffff


	//   ....[1]....
        /*1828*/ 	.word	0xffffffff


	//   ....[2]....
        /*182c*/ 	.word	0xffffffff


	//   ....[3]....
        /*1830*/ 	.word	0xffffffff


	//   ....[4]....
        /*1834*/ 	.word	0xffffffff


	//   ....[5]....
        /*1838*/ 	.word	0xffffffff


	//----- nvinfo : EIATTR_COOP_GROUP_INSTR_OFFSETS
	.align		4
.L_31:
        /*183c*/ 	.byte	0x04, 0x28
        /*183e*/ 	.short	(.L_33 - .L_32)


	//   ....[0]....
.L_32:
        /*1840*/ 	.word	0x00000070


	//   ....[1]....
        /*1844*/ 	.word	0x00000080


	//   ....[2]....
        /*1848*/ 	.word	0x000001a0


	//   ....[3]....
        /*184c*/ 	.word	0x000003d0


	//   ....[4]....
        /*1850*/ 	.word	0x00000840


	//   ....[5]....
        /*1854*/ 	.word	0x00001410


	//----- nvinfo : EIATTR_REG_RECONFIG
	.align		4
.L_33:
        /*1858*/ 	.byte	0x01, 0x54
	.zero		2


	//----- nvinfo : EIATTR_SYSCALL_OFFSETS
	.align		4
        /*185c*/ 	.byte	0x04, 0x46
        /*185e*/ 	.short	(.L_35 - .L_34)


	//   ....[0]....
.L_34:
        /*1860*/ 	.word	0x000015c0


	//----- nvinfo : EIATTR_MBARRIER_INSTR_OFFSETS
	.align		4
.L_35:
        /*1864*/ 	.byte	0x04, 0x39
        /*1866*/ 	.short	(.L_37 - .L_36)


	//   ....[0]....
.L_36:
        /*1868*/ 	.word	0x00000320
        /*186c*/ 	.word	0x000000ff
        /*1870*/ 	.word	0x00000000
        /*1874*/ 	.short	0x0100
        /*1876*/ 	.byte	0x08
	.zero		1


	//   ....[1]....
        /*1878*/ 	.word	0x00000330
        /*187c*/ 	.word	0x000000ff
        /*1880*/ 	.word	0x00000020
        /*1884*/ 	.short	0x0100
        /*1886*/ 	.byte	0x08
	.zero		1


	//   ....[2]....
        /*1888*/ 	.word	0x00000340
        /*188c*/ 	.word	0x000000ff
        /*1890*/ 	.word	0x00000008
        /*1894*/ 	.short	0x0100
        /*1896*/ 	.byte	0x08
	.zero		1


	//   ....[3]....
        /*1898*/ 	.word	0x00000350
        /*189c*/ 	.word	0x000000ff
        /*18a0*/ 	.word	0x00000028
        /*18a4*/ 	.short	0x0100
        /*18a6*/ 	.byte	0x08
	.zero		1


	//   ....[4]....
        /*18a8*/ 	.word	0x00000360
        /*18ac*/ 	.word	0x000000ff
        /*18b0*/ 	.word	0x00000010
        /*18b4*/ 	.short	0x0100
        /*18b6*/ 	.byte	0x08
	.zero		1


	//   ....[5]....
        /*18b8*/ 	.word	0x00000370
        /*18bc*/ 	.word	0x000000ff
        /*18c0*/ 	.word	0x00000030
        /*18c4*/ 	.short	0x0100
        /*18c6*/ 	.byte	0x08
	.zero		1


	//   ....[6]....
        /*18c8*/ 	.word	0x00000380
        /*18cc*/ 	.word	0x000000ff
        /*18d0*/ 	.word	0x00000018
        /*18d4*/ 	.short	0x0100
        /*18d6*/ 	.byte	0x08
	.zero		1


	//   ....[7]....
        /*18d8*/ 	.word	0x00000390
        /*18dc*/ 	.word	0x000000ff
        /*18e0*/ 	.word	0x00000038
        /*18e4*/ 	.short	0x0100
        /*18e6*/ 	.byte	0x08
	.zero		1


	//   ....[8]....
        /*18e8*/ 	.word	0x00000770
        /*18ec*/ 	.word	0x000000ff
        /*18f0*/ 	.word	0x00000050
        /*18f4*/ 	.short	0x0100
        /*18f6*/ 	.byte	0x06
	.zero		1


	//   ....[9]....
        /*18f8*/ 	.word	0x000007a0
        /*18fc*/ 	.word	0x000000ff
        /*1900*/ 	.word	0x00000058
        /*1904*/ 	.short	0x0100
        /*1906*/ 	.byte	0x06
	.zero		1


	//   ....[10]....
        /*1908*/ 	.word	0x000016a0
        /*190c*/ 	.word	0x00000004
        /*1910*/ 	.word	0x00000000
        /*1914*/ 	.short	0x010a
        /*1916*/ 	.byte	0x3f
	.zero		1


	//   ....[11]....
        /*1918*/ 	.word	0x000016e0
        /*191c*/ 	.word	0x00000004
        /*1920*/ 	.word	0x00000000
        /*1924*/ 	.short	0x010a
        /*1926*/ 	.byte	0x3f
	.zero		1


	//   ....[12]....
        /*1928*/ 	.word	0x00002c70
        /*192c*/ 	.word	0x00000005
        /*1930*/ 	.word	0x00000000
        /*1934*/ 	.short	0x010a
        /*1936*/ 	.byte	0x3f
	.zero		1


	//   ....[13]....
        /*1938*/ 	.word	0x00002cb0
        /*193c*/ 	.word	0x00000005
        /*1940*/ 	.word	0x00000000
        /*1944*/ 	.short	0x010a
        /*1946*/ 	.byte	0x3f
	.zero		1


	//   ....[14]....
        /*1948*/ 	.word	0x00004cd0
        /*194c*/ 	.word	0x00000005
        /*1950*/ 	.word	0x00000000
        /*1954*/ 	.short	0x0101
        /*1956*/ 	.byte	0x3f
	.zero		1


	//   ....[15]....
        /*1958*/ 	.word	0x00004ec0
        /*195c*/ 	.word	0x00000000
        /*1960*/ 	.word	0x00000000
        /*1964*/ 	.short	0x0101
        /*1966*/ 	.byte	0x3f
	.zero		1


	//   ....[16]....
        /*1968*/ 	.word	0x00016ab0
        /*196c*/ 	.word	0x00000005
        /*1970*/ 	.word	0x00000020
        /*1974*/ 	.short	0x010a
        /*1976*/ 	.byte	0x3f
	.zero		1


	//   ....[17]....
        /*1978*/ 	.word	0x00016ea0
        /*197c*/ 	.word	0x00000002
        /*1980*/ 	.word	0x00000058
        /*1984*/ 	.short	0x0101
        /*1986*/ 	.byte	0x3f
	.zero		1


	//   ....[18]....
        /*1988*/ 	.word	0x00017650
        /*198c*/ 	.word	0x00000005
        /*1990*/ 	.word	0x00000000
        /*1994*/ 	.short	0x010a
        /*1996*/ 	.byte	0x3f
	.zero		1


	//   ....[19]....
        /*1998*/ 	.word	0x000176e0
        /*199c*/ 	.word	0x00000007
        /*19a0*/ 	.word	0x00000000
        /*19a4*/ 	.short	0x010a
        /*19a6*/ 	.byte	0x3f
	.zero		1


	//   ....[20]....
        /*19a8*/ 	.word	0x00017770
        /*19ac*/ 	.word	0x00000007
        /*19b0*/ 	.word	0x00000000
        /*19b4*/ 	.short	0x010a
        /*19b6*/ 	.byte	0x3f
	.zero		1


	//   ....[21]....
        /*19b8*/ 	.word	0x00017800
        /*19bc*/ 	.word	0x00000003
        /*19c0*/ 	.word	0x00000000
        /*19c4*/ 	.short	0x010a
        /*19c6*/ 	.byte	0x3f
	.zero		1


	//   ....[22]....
        /*19c8*/ 	.word	0x00017860
        /*19cc*/ 	.word	0x00000004
        /*19d0*/ 	.word	0x00000000
        /*19d4*/ 	.short	0x010a
        /*19d6*/ 	.byte	0x3f
	.zero		1


	//   ....[23]....
        /*19d8*/ 	.word	0x000178b0
        /*19dc*/ 	.word	0x00000005
        /*19e0*/ 	.word	0x00000000
        /*19e4*/ 	.short	0x010a
        /*19e6*/ 	.byte	0x3f
	.zero		1


	//   ....[24]....
        /*19e8*/ 	.word	0x00017980
        /*19ec*/ 	.word	0x00000005
        /*19f0*/ 	.word	0x00000020
        /*19f4*/ 	.short	0x010a
        /*19f6*/ 	.byte	0x3f
	.zero		1


	//   ....[25]....
        /*19f8*/ 	.word	0x00017a50
        /*19fc*/ 	.word	0x00000005
        /*1a00*/ 	.word	0x00000000
        /*1a04*/ 	.short	0x010a
        /*1a06*/ 	.byte	0x3f
	.zero		1


	//   ....[26]....
        /*1a08*/ 	.word	0x00017aa0
        /*1a0c*/ 	.word	0x00000007
        /*1a10*/ 	.word	0x00000000
        /*1a14*/ 	.short	0x010a
        /*1a16*/ 	.byte	0x3f
	.zero		1


	//   ....[27]....
        /*1a18*/ 	.word	0x00017af0
        /*1a1c*/ 	.word	0x00000007
        /*1a20*/ 	.word	0x00000000
        /*1a24*/ 	.short	0x010a
        /*1a26*/ 	.byte	0x3f
	.zero		1


	//----- nvinfo : EIATTR_NUM_MBARRIERS
	.align		4
.L_37:
        /*1a28*/ 	.byte	0x03, 0x38
        /*1a2a*/ 	.short	0x000a


	//----- nvinfo : EIATTR_EXIT_INSTR_OFFSETS
	.align		4
        /*1a2c*/ 	.byte	0x04, 0x1c
        /*1a2e*/ 	.short	(.L_39 - .L_38)


	//   ....[0]....
.L_38:
        /*1a30*/ 	.word	0x00000aa0


	//   ....[1]....
        /*1a34*/ 	.word	0x00001330


	//   ....[2]....
        /*1a38*/ 	.word	0x00016100


	//   ....[3]....
        /*1a3c*/ 	.word	0x00016720


	//   ....[4]....
        /*1a40*/ 	.word	0x00017850


	//----- nvinfo : EIATTR_MAX_THREADS
	.align		4
.L_39:
        /*1a44*/ 	.byte	0x04, 0x05
        /*1a46*/ 	.short	(.L_41 - .L_40)
.L_40:
        /*1a48*/ 	.word	0x00000180
        /*1a4c*/ 	.word	0x00000001
        /*1a50*/ 	.word	0x00000001


	//----- nvinfo : EIATTR_CRS_STACK_SIZE
	.align		4
.L_41:
        /*1a54*/ 	.byte	0x04, 0x1e
        /*1a56*/ 	.short	(.L_43 - .L_42)
.L_42:
        /*1a58*/ 	.word	0x00000000


	//----- nvinfo : EIATTR_CBANK_PARAM_SIZE
	.align		4
.L_43:
        /*1a5c*/ 	.byte	0x03, 0x19
        /*1a5e*/ 	.short	0x0470


	//----- nvinfo : EIATTR_PARAM_CBANK
	.align		4
        /*1a60*/ 	.byte	0x04, 0x0a
        /*1a62*/ 	.short	(.L_45 - .L_44)
	.align		4
.L_44:
        /*1a64*/ 	.word	index@(.nv.constant0._ZN7cutlass13device_kernelINS_4gemm6kernel13GemmUniversalIN4cute5tupleIJiiiiEEENS1_10collective13CollectiveMmaINS1_34MainloopSm90TmaGmmaWarpSpecializedILi4ENS5_IJNS4_1CILi2EEENSA_ILi1EEESC_EEENS1_35KernelTmaWarpSpecializedCooperativeEEENS5_IJNSA_ILi256EEESG_NSA_ILi32EEEEEENS_6half_tENS5_IJlSC_lEEESJ_SK_NS4_8TiledMMAINS4_8MMA_AtomIJNS4_4SM904GMMA26MMA_64x256x16_F32F16F16_SSILNSO_5MajorE0ELSQ_0ELNSO_7ScaleInE1ELSR_1EEEEEENS4_6LayoutISD_NS5_IJSC_NSA_ILi0EEESV_EEEEENS5_IJNS4_10UnderscoreESY_SY_EEEEENS4_13SM90_TMA_LOADENS4_14ComposedLayoutINS4_7SwizzleILi2ELi4ELi3EEENS4_18smem_ptr_flag_bitsILi16EEENSU_INS5_IJNSA_ILi8EEESH_EEENS5_IJSH_SC_EEEEEEEvNS4_8identityENS4_23SM90_TMA_LOAD_MULTICASTES1B_vS1C_EENS_8epilogue10collective6detail29Sm90TmaWarpSpecializedAdapterINS1G_15DefaultEpilogueISJ_SK_SK_NS1F_6thread17LinearCombinationISJ_Li1EffLNS1K_9ScaleType4KindE0ELNS_15FloatRoundStyleE2ESJ_EENS1_15EpilogueDefaultEEEEEvvEEEEvNT_6ParamsE)
        /*1a68*/ 	.short	0x0210
        /*1a6a*/ 	.short	0x0470


	//----- nvinfo : EIATTR_SW_WAR
	.align		4
.L_45:
        /*1a6c*/ 	.byte	0x04, 0x36
        /*1a6e*/ 	.short	(.L_47 - .L_46)
.L_46:
        /*1a70*/ 	.word	0x00000008
.L_47:


//--------------------- .nv.callgraph             --------------------------
	.section	.nv.callgraph,"",@"SHT_CUDA_CALLGRAPH"
	.align	4
	.sectionentsize	8
	.align		4
        /*0000*/ 	.word	0x00000000
	.align		4
        /*0004*/ 	.word	0xffffffff
	.align		4
        /*0008*/ 	.word	index@(_ZN7cutlass13device_kernelINS_4gemm6kernel13GemmUniversalIN4cute5tupleIJiiiiEEENS1_10collective13CollectiveMmaINS1_34MainloopSm90TmaGmmaWarpSpecializedILi4ENS5_IJNS4_1CILi2EEENSA_ILi1EEESC_EEENS1_35KernelTmaWarpSpecializedCooperativeEEENS5_IJNSA_ILi256EEESG_NSA_ILi32EEEEEENS_6half_tENS5_IJlSC_lEEESJ_SK_NS4_8TiledMMAINS4_8MMA_AtomIJNS4_4SM904GMMA26MMA_64x256x16_F32F16F16_SSILNSO_5MajorE0ELSQ_0ELNSO_7ScaleInE1ELSR_1EEEEEENS4_6LayoutISD_NS5_IJSC_NSA_ILi0EEESV_EEEEENS5_IJNS4_10UnderscoreESY_SY_EEEEENS4_13SM90_TMA_LOADENS4_14ComposedLayoutINS4_7SwizzleILi2ELi4ELi3EEENS4_18smem_ptr_flag_bitsILi16EEENSU_INS5_IJNSA_ILi8EEESH_EEENS5_IJSH_SC_EEEEEEEvNS4_8identityENS4_23SM90_TMA_LOAD_MULTICASTES1B_vS1C_EENS_8epilogue10collective6detail29Sm90TmaWarpSpecializedAdapterINS1G_15DefaultEpilogueISJ_SK_SK_NS1F_6thread17LinearCombinationISJ_Li1EffLNS1K_9ScaleType4KindE0ELNS_15FloatRoundStyleE2ESJ_EENS1_15EpilogueDefaultEEEEEvvEEEEvNT_6ParamsE)
	.align		4
        /*000c*/ 	.word	index@(__assertfail)
	.align		4
        /*0010*/ 	.word	0x00000000
	.align		4
        /*0014*/ 	.word	0xfffffffe
	.align		4
        /*0018*/ 	.word	0x00000000
	.align		4
        /*001c*/ 	.word	0xfffffffd
	.align		4
        /*0020*/ 	.word	0x00000000
	.align		4
        /*0024*/ 	.word	0xfffffffc


//--------------------- .nv.constant4             --------------------------
	.section	.nv.constant4,"a",@progbits
	.align	8
	.align		8
.nv.constant4:
        /*0000*/ 	.dword	__assertfail
	.align		8
        /*0008*/ 	.dword	__unnamed_1
	.align		8
        /*0010*/ 	.dword	_ZN39_INTERNAL_3f04d1f4_4_k_cu_0781ef01_39424cuda3std3__45__cpo5beginE
	.align		8
        /*0018*/ 	.dword	_ZN39_INTERNAL_3f04d1f4_4_k_cu_0781ef01_39424cuda3std3__45__cpo3endE
	.align		8
        /*0020*/ 	.dword	_ZN39_INTERNAL_3f04d1f4_4_k_cu_0781ef01_39424cuda3std3__45__cpo6cbeginE
	.align		8
        /*0028*/ 	.dword	_ZN39_INTERNAL_3f04d1f4_4_k_cu_0781ef01_39424cuda3std3__45__cpo4cendE
	.align		8
        /*0030*/ 	.dword	_ZN39_INTERNAL_3f04d1f4_4_k_cu_0781ef01_39424cuda3std3__441_GLOBAL__N__3f04d1f4_4_k_cu_0781ef01_39426ignoreE
	.align		8
        /*0038*/ 	.dword	_ZN39_INTERNAL_3f04d1f4_4_k_cu_0781ef01_39424cuda3std3__419piecewise_constructE
	.align		8
        /*0040*/ 	.dword	_ZN39_INTERNAL_3f04d1f4_4_k_cu_0781ef01_39424cuda3std3__48in_placeE
	.align		8
        /*0048*/ 	.dword	_ZN39_INTERNAL_3f04d1f4_4_k_cu_0781ef01_39424cuda3std6ranges3__45__cpo4swapE
	.align		8
        /*0050*/ 	.dword	_ZN39_INTERNAL_3f04d1f4_4_k_cu_0781ef01_39424cuda3std6ranges3__45__cpo9iter_moveE
	.align		8
        /*0058*/ 	.dword	_ZN39_INTERNAL_3f04d1f4_4_k_cu_0781ef01_39424cute7productE
	.align		8
        /*0060*/ 	.dword	_ZN39_INTERNAL_3f04d1f4_4_k_cu_0781ef01_39424cute1_E
	.align		8
        /*0068*/ 	.dword	$str$22
	.align		8
        /*0070*/ 	.dword	$str$23


//--------------------- .text._ZN7cutlass13device_kernelINS_4gemm6kernel13GemmUniversalIN4cute5tupleIJiiiiEEENS1_10collective13CollectiveMmaINS1_34MainloopSm90TmaGmmaWarpSpecializedILi4ENS5_IJNS4_1CILi2EEENSA_ILi1EEESC_EEENS1_35KernelTmaWarpSpecializedCooperativeEEENS5_IJNSA_ILi256EEESG_NSA_ILi32EEEEEENS_6half_tENS5_IJlSC_lEEESJ_SK_NS4_8TiledMMAINS4_8MMA_AtomIJNS4_4SM904GMMA26MMA_64x256x16_F32F16F16_SSILNSO_5MajorE0ELSQ_0ELNSO_7ScaleInE1ELSR_1EEEEEENS4_6LayoutISD_NS5_IJSC_NSA_ILi0EEESV_EEEEENS5_IJNS4_10UnderscoreESY_SY_EEEEENS4_13SM90_TMA_LOADENS4_14ComposedLayoutINS4_7SwizzleILi2ELi4ELi3EEENS4_18smem_ptr_flag_bitsILi16EEENSU_INS5_IJNSA_ILi8EEESH_EEENS5_IJSH_SC_EEEEEEEvNS4_8identityENS4_23SM90_TMA_LOAD_MULTICASTES1B_vS1C_EENS_8epilogue10collective6detail29Sm90TmaWarpSpecializedAdapterINS1G_15DefaultEpilogueISJ_SK_SK_NS1F_6thread17LinearCombinationISJ_Li1EffLNS1K_9ScaleType4KindE0ELNS_15FloatRoundStyleE2ESJ_EENS1_15EpilogueDefaultEEEEEvvEEEEvNT_6ParamsE --------------------------
	.section	.text._ZN7cutlass13device_kernelINS_4gemm6kernel13GemmUniversalIN4cute5tupleIJiiiiEEENS1_10collective13CollectiveMmaINS1_34MainloopSm90TmaGmmaWarpSpecializedILi4ENS5_IJNS4_1CILi2EEENSA_ILi1EEESC_EEENS1_35KernelTmaWarpSpecializedCooperativeEEENS5_IJNSA_ILi256EEESG_NSA_ILi32EEEEEENS_6half_tENS5_IJlSC_lEEESJ_SK_NS4_8TiledMMAINS4_8MMA_AtomIJNS4_4SM904GMMA26MMA_64x256x16_F32F16F16_SSILNSO_5MajorE0ELSQ_0ELNSO_7ScaleInE1ELSR_1EEEEEENS4_6LayoutISD_NS5_IJSC_NSA_ILi0EEESV_EEEEENS5_IJNS4_10UnderscoreESY_SY_EEEEENS4_13SM90_TMA_LOADENS4_14ComposedLayoutINS4_7SwizzleILi2ELi4ELi3EEENS4_18smem_ptr_flag_bitsILi16EEENSU_INS5_IJNSA_ILi8EEESH_EEENS5_IJSH_SC_EEEEEEEvNS4_8identityENS4_23SM90_TMA_LOAD_MULTICASTES1B_vS1C_EENS_8epilogue10collective6detail29Sm90TmaWarpSpecializedAdapterINS1G_15DefaultEpilogueISJ_SK_SK_NS1F_6thread17LinearCombinationISJ_Li1EffLNS1K_9ScaleType4KindE0ELNS_15FloatRoundStyleE2ESJ_EENS1_15EpilogueDefaultEEEEEvvEEEEvNT_6ParamsE,"ax",@progbits
	.align	128
.text._ZN7cutlass13device_kernelINS_4gemm6kernel13GemmUniversalIN4cute5tupleIJiiiiEEENS1_10collective13CollectiveMmaINS1_34MainloopSm90TmaGmmaWarpSpecializedILi4ENS5_IJNS4_1CILi2EEENSA_ILi1EEESC_EEENS1_35KernelTmaWarpSpecializedCooperativeEEENS5_IJNSA_ILi256EEESG_NSA_ILi32EEEEEENS_6half_tENS5_IJlSC_lEEESJ_SK_NS4_8TiledMMAINS4_8MMA_AtomIJNS4_4SM904GMMA26MMA_64x256x16_F32F16F16_SSILNSO_5MajorE0ELSQ_0ELNSO_7ScaleInE1ELSR_1EEEEEENS4_6LayoutISD_NS5_IJSC_NSA_ILi0EEESV_EEEEENS5_IJNS4_10UnderscoreESY_SY_EEEEENS4_13SM90_TMA_LOADENS4_14ComposedLayoutINS4_7SwizzleILi2ELi4ELi3EEENS4_18smem_ptr_flag_bitsILi16EEENSU_INS5_IJNSA_ILi8EEESH_EEENS5_IJSH_SC_EEEEEEEvNS4_8identityENS4_23SM90_TMA_LOAD_MULTICASTES1B_vS1C_EENS_8epilogue10collective6detail29Sm90TmaWarpSpecializedAdapterINS1G_15DefaultEpilogueISJ_SK_SK_NS1F_6thread17LinearCombinationISJ_Li1EffLNS1K_9ScaleType4KindE0ELNS_15FloatRoundStyleE2ESJ_EENS1_15EpilogueDefaultEEEEEvvEEEEvNT_6ParamsE:
        .type           _ZN7cutlass13device_kernelINS_4gemm6kernel13GemmUniversalIN4cute5tupleIJiiiiEEENS1_10collective13CollectiveMmaINS1_34MainloopSm90TmaGmmaWarpSpecializedILi4ENS5_IJNS4_1CILi2EEENSA_ILi1EEESC_EEENS1_35KernelTmaWarpSpecializedCooperativeEEENS5_IJNSA_ILi256EEESG_NSA_ILi32EEEEEENS_6half_tENS5_IJlSC_lEEESJ_SK_NS4_8TiledMMAINS4_8MMA_AtomIJNS4_4SM904GMMA26MMA_64x256x16_F32F16F16_SSILNSO_5MajorE0ELSQ_0ELNSO_7ScaleInE1ELSR_1EEEEEENS4_6LayoutISD_NS5_IJSC_NSA_ILi0EEESV_EEEEENS5_IJNS4_10UnderscoreESY_SY_EEEEENS4_13SM90_TMA_LOADENS4_14ComposedLayoutINS4_7SwizzleILi2ELi4ELi3EEENS4_18smem_ptr_flag_bitsILi16EEENSU_INS5_IJNSA_ILi8EEESH_EEENS5_IJSH_SC_EEEEEEEvNS4_8identityENS4_23SM90_TMA_LOAD_MULTICASTES1B_vS1C_EENS_8epilogue10collective6detail29Sm90TmaWarpSpecializedAdapterINS1G_15DefaultEpilogueISJ_SK_SK_NS1F_6thread17LinearCombinationISJ_Li1EffLNS1K_9ScaleType4KindE0ELNS_15FloatRoundStyleE2ESJ_EENS1_15EpilogueDefaultEEEEEvvEEEEvNT_6ParamsE,@function
        .size           _ZN7cutlass13device_kernelINS_4gemm6kernel13GemmUniversalIN4cute5tupleIJiiiiEEENS1_10collective13CollectiveMmaINS1_34MainloopSm90TmaGmmaWarpSpecializedILi4ENS5_IJNS4_1CILi2EEENSA_ILi1EEESC_EEENS1_35KernelTmaWarpSpecializedCooperativeEEENS5_IJNSA_ILi256EEESG_NSA_ILi32EEEEEENS_6half_tENS5_IJlSC_lEEESJ_SK_NS4_8TiledMMAINS4_8MMA_AtomIJNS4_4SM904GMMA26MMA_64x256x16_F32F16F16_SSILNSO_5MajorE0ELSQ_0ELNSO_7ScaleInE1ELSR_1EEEEEENS4_6LayoutISD_NS5_IJSC_NSA_ILi0EEESV_EEEEENS5_IJNS4_10UnderscoreESY_SY_EEEEENS4_13SM90_TMA_LOADENS4_14ComposedLayoutINS4_7SwizzleILi2ELi4ELi3EEENS4_18smem_ptr_flag_bitsILi16EEENSU_INS5_IJNSA_ILi8EEESH_EEENS5_IJSH_SC_EEEEEEEvNS4_8identityENS4_23SM90_TMA_LOAD_MULTICASTES1B_vS1C_EENS_8epilogue10collective6detail29Sm90TmaWarpSpecializedAdapterINS1G_15DefaultEpilogueISJ_SK_SK_NS1F_6thread17LinearCombinationISJ_Li1EffLNS1K_9ScaleType4KindE0ELNS_15FloatRoundStyleE2ESJ_EENS1_15EpilogueDefaultEEEEEvvEEEEvNT_6ParamsE,(.L_x_579 - _ZN7cutlass13device_kernelINS_4gemm6kernel13GemmUniversalIN4cute5tupleIJiiiiEEENS1_10collective13CollectiveMmaINS1_34MainloopSm90TmaGmmaWarpSpecializedILi4ENS5_IJNS4_1CILi2EEENSA_ILi1EEESC_EEENS1_35KernelTmaWarpSpecializedCooperativeEEENS5_IJNSA_ILi256EEESG_NSA_ILi32EEEEEENS_6half_tENS5_IJlSC_lEEESJ_SK_NS4_8TiledMMAINS4_8MMA_AtomIJNS4_4SM904GMMA26MMA_64x256x16_F32F16F16_SSILNSO_5MajorE0ELSQ_0ELNSO_7ScaleInE1ELSR_1EEEEEENS4_6LayoutISD_NS5_IJSC_NSA_ILi0EEESV_EEEEENS5_IJNS4_10UnderscoreESY_SY_EEEEENS4_13SM90_TMA_LOADENS4_14ComposedLayoutINS4_7SwizzleILi2ELi4ELi3EEENS4_18smem_ptr_flag_bitsILi16EEENSU_INS5_IJNSA_ILi8EEESH_EEENS5_IJSH_SC_EEEEEEEvNS4_8identityENS4_23SM90_TMA_LOAD_MULTICASTES1B_vS1C_EENS_8epilogue10collective6detail29Sm90TmaWarpSpecializedAdapterINS1G_15DefaultEpilogueISJ_SK_SK_NS1F_6thread17LinearCombinationISJ_Li1EffLNS1K_9ScaleType4KindE0ELNS_15FloatRoundStyleE2ESJ_EENS1_15EpilogueDefaultEEEEEvvEEEEvNT_6ParamsE)
        .other          _ZN7cutlass13device_kernelINS_4gemm6kernel13GemmUniversalIN4cute5tupleIJiiiiEEENS1_10collective13CollectiveMmaINS1_34MainloopSm90TmaGmmaWarpSpecializedILi4ENS5_IJNS4_1CILi2EEENSA_ILi1EEESC_EEENS1_35KernelTmaWarpSpecializedCooperativeEEENS5_IJNSA_ILi256EEESG_NSA_ILi32EEEEEENS_6half_tENS5_IJlSC_lEEESJ_SK_NS4_8TiledMMAINS4_8MMA_AtomIJNS4_4SM904GMMA26MMA_64x256x16_F32F16F16_SSILNSO_5MajorE0ELSQ_0ELNSO_7ScaleInE1ELSR_1EEEEEENS4_6LayoutISD_NS5_IJSC_NSA_ILi0EEESV_EEEEENS5_IJNS4_10UnderscoreESY_SY_EEEEENS4_13SM90_TMA_LOADENS4_14ComposedLayoutINS4_7SwizzleILi2ELi4ELi3EEENS4_18smem_ptr_flag_bitsILi16EEENSU_INS5_IJNSA_ILi8EEESH_EEENS5_IJSH_SC_EEEEEEEvNS4_8identityENS4_23SM90_TMA_LOAD_MULTICASTES1B_vS1C_EENS_8epilogue10collective6detail29Sm90TmaWarpSpecializedAdapterINS1G_15DefaultEpilogueISJ_SK_SK_NS1F_6thread17LinearCombinationISJ_Li1EffLNS1K_9ScaleType4KindE0ELNS_15FloatRoundStyleE2ESJ_EENS1_15EpilogueDefaultEEEEEvvEEEEvNT_6ParamsE,@"STO_CUDA_ENTRY STV_DEFAULT"
_ZN7cutlass13device_kernelINS_4gemm6kernel13GemmUniversalIN4cute5tupleIJiiiiEEENS1_10collective13CollectiveMmaINS1_34MainloopSm90TmaGmmaWarpSpecializedILi4ENS5_IJNS4_1CILi2EEENSA_ILi1EEESC_EEENS1_35KernelTmaWarpSpecializedCooperativeEEENS5_IJNSA_ILi256EEESG_NSA_ILi32EEEEEENS_6half_tENS5_IJlSC_lEEESJ_SK_NS4_8TiledMMAINS4_8MMA_AtomIJNS4_4SM904GMMA26MMA_64x256x16_F32F16F16_SSILNSO_5MajorE0ELSQ_0ELNSO_7ScaleInE1ELSR_1EEEEEENS4_6LayoutISD_NS5_IJSC_NSA_ILi0EEESV_EEEEENS5_IJNS4_10UnderscoreESY_SY_EEEEENS4_13SM90_TMA_LOADENS4_14ComposedLayoutINS4_7SwizzleILi2ELi4ELi3EEENS4_18smem_ptr_flag_bitsILi16EEENSU_INS5_IJNSA_ILi8EEESH_EEENS5_IJSH_SC_EEEEEEEvNS4_8identityENS4_23SM90_TMA_LOAD_MULTICASTES1B_vS1C_EENS_8epilogue10collective6detail29Sm90TmaWarpSpecializedAdapterINS1G_15DefaultEpilogueISJ_SK_SK_NS1F_6thread17LinearCombinationISJ_Li1EffLNS1K_9ScaleType4KindE0ELNS_15FloatRoundStyleE2ESJ_EENS1_15EpilogueDefaultEEEEEvvEEEEvNT_6ParamsE:
[----:B------:R-:W0:Y:S02]  /*0000*/  LDC R1, c[0x0][0x28] ;  /* 0x00000a00ff017b82 */ /* 0x000e240000000800 */
[----:B0-----:R-:W-:Y:S01]  /*0010*/  VIADD R1, R1, 0xfffffb40 ;  /* 0xfffffb4001017836 */ /* 0x001fe20000000000 */
[----:B------:R-:W0:Y:S01]  /*0020*/  S2R R4, SR_TID.X ;  /* 0x0000000000047919 */ /* 0x000e220000002100 */
[----:B------:R-:W-:Y:S01]  /*0030*/  ELECT P0, URZ, PT ;  /* 0x00000000003f782f */ /* 0x000fe20003800000 */
[----:B------:R-:W-:Y:S01]  /*0040*/  BSSY B0, `(.L_x_0) ;  /* 0x0000015000007945 */ /* 0x000fe20003800000 */
[--C-:B0-----:R-:W-:Y:S02]  /*0050*/  SHF.R.U32.HI R0, RZ, 0x5, R4.reuse ;  /* 0x00000005ff007819 */ /* 0x101fe40000011604 */
[----:B------:R-:W-:-:S03]  /*0060*/  SHF.R.U32.HI R2, RZ, 0x7, R4 ;  /* 0x00000007ff027819 */ /* 0x000fc60000011604 */
[----:B------:R-:W0:Y:S04]  /*0070*/  SHFL.IDX PT, R3, R0, RZ, 0x1f ;  /* 0x00001fff00037589 */ /* 0x000e2800000e0000 */
[----:B------:R-:W1:Y:S01]  /*0080*/  SHFL.IDX PT, R2, R2, RZ, 0x1f ;  /* 0x00001fff02027589 */ /* 0x000e6200000e0000 */
[----:B0-----:R-:W-:Y:S02]  /*0090*/  R2UR UR9, R3 ;  /* 0x00000000030972ca */ /* 0x001fe400000e0000 */
[----:B-1----:R-:W-:-:S11]  /*00a0*/  R2UR UR5, R2 ;  /* 0x00000000020572ca */ /* 0x002fd600000e0000 */
[----:B------:R-:W-:Y:S02]  /*00b0*/  USHF.R.S32.HI UR4, URZ, 0x1f, UR9 ;  /* 0x0000001f3f047899 */ /* 0x000fe40008011409 */
[----:B------:R-:W-:Y:S02]  /*00c0*/  ISETP.NE.OR P0, PT, RZ, UR9, !P0 ;  /* 0x00000009ff007c0c */ /* 0x000fe4000c705670 */
[----:B------:R-:W-:-:S04]  /*00d0*/  ULEA.HI UR4, UR4, UR9, URZ, 0x2 ;  /* 0x0000000904047291 */ /* 0x000fc8000f8f103f */
[----:B------:R-:W-:-:S04]  /*00e0*/  ULOP3.LUT UR4, UR4, 0xfffffffc, URZ, 0xc0, !UPT ;  /* 0xfffffffc04047892 */ /* 0x000fc8000f8ec03f */
[----:B------:R-:W-:-:S03]  /*00f0*/  UIADD3 UR9, UR9, -UR4, URZ ;  /* 0x8000000409097290 */ /* 0x000fc6000fffe03f */
[----:B------:R-:W-:Y:S09]  /*0100*/  @P0 BRA `(.L_x_1) ;  /* 0x0000000000200947 */ /* 0x000ff20003800000 */
[----:B------:R-:W-:Y:S02]  /*0110*/  ULDC.64 UR6, c[0x0][0x198] ;  /* 0x0000660000067ab9 */ /* 0x000fe40000000a00 */
[----:B------:R-:W-:Y:S02]  /*0120*/  UIADD3 UR10, UP0, UR6, 0xf0, URZ ;  /* 0x000000f0060a7890 */ /* 0x000fe4000ff1e03f */
[----:B------:R-:W-:Y:S02]  /*0130*/  UIADD3 UR6, UP1, UR6, 0x1f0, URZ ;  /* 0x000001f006067890 */ /* 0x000fe4000ff3e03f */
[----:B------:R-:W-:Y:S02]  /*0140*/  UIADD3.X UR11, URZ, UR7, URZ, UP0, !UPT ;  /* 0x000000073f0b7290 */ /* 0x000fe400087fe43f */
[----:B------:R-:W-:-:S07]  /*0150*/  UIADD3.X UR7, URZ, UR7, URZ, UP1, !UPT ;  /* 0x000000073f077290 */ /* 0x000fce0008ffe43f */
[----:B------:R0:W-:Y:S02]  /*0160*/  UTMACCTL.PF [UR10] ;  /* 0x000000000a0079b9 */ /* 0x0001e40008040000 */
[----:B------:R0:W-:Y:S02]  /*0170*/  UTMACCTL.PF [UR6] ;  /* 0x00000000060079b9 */ /* 0x0001e40008040000 */
[----:B0-----:R-:W-:Y:S01]  /*0180*/  NOP ;  /* 0x0000000000007918 */ /* 0x001fe20000000000 */
.L_x_1:
[----:B------:R-:W-:Y:S05]  /*0190*/  BSYNC B0 ;  /* 0x0000000000007941 */ /* 0x000fea0003800000 */
.L_x_0:
[----:B------:R-:W0:Y:S01]  /*01a0*/  SHFL.IDX PT, R2, R0, RZ, 0x1f ;  /* 0x00001fff00027589 */ /* 0x000e2200000e0000 */
[----:B------:R-:W-:Y:S01]  /*01b0*/  UISETP.NE.AND UP0, UPT, UR9, 0x3, UPT ;  /* 0x000000030900788c */ /* 0x000fe2000bf05270 */
[----:B------:R-:W-:Y:S01]  /*01c0*/  ISETP.NE.AND P1, PT, RZ, UR5, PT ;  /* 0x00000005ff007c0c */ /* 0x000fe2000bf25270 */
[----:B------:R-:W-:Y:S02]  /*01d0*/  UIADD3 UR16, UR5, -0x1, URZ ;  /* 0xffffffff05107890 */ /* 0x000fe4000fffe03f */
[----:B------:R-:W-:Y:S02]  /*01e0*/  UISETP.EQ.OR UP0, UPT, UR9, URZ, !UP0 ;  /* 0x0000003f0900728c */ /* 0x000fe4000c702670 */
[----:B------:R-:W-:Y:S02]  /*01f0*/  UISETP.GE.U32.AND UP1, UPT, UR16, 0x2, UPT ;  /* 0x000000021000788c */ /* 0x000fe4000bf26070 */
[----:B------:R-:W-:-:S04]  /*0200*/  UISETP.EQ.AND UP0, UPT, UR5, URZ, UP0 ;  /* 0x0000003f0500728c */ /* 0x000fc80008702270 */
[----:B------:R-:W-:-:S04]  /*0210*/  USEL UR40, URZ, 0x1, !UP0 ;  /* 0x000000013f287887 */ /* 0x000fc8000c000000 */
[----:B------:R-:W-:Y:S01]  /*0220*/  USEL UR40, UR40, 0x2, UP1 ;  /* 0x0000000228287887 */ /* 0x000fe20008800000 */
[----:B0-----:R-:W-:-:S13]  /*0230*/  ISETP.NE.AND P0, PT, R2, RZ, PT ;  /* 0x000000ff0200720c */ /* 0x001fda0003f05270 */
[----:B------:R-:W-:Y:S05]  /*0240*/  @P0 BRA `(.L_x_2) ;  /* 0x0000000000580947 */ /* 0x000fea0003800000 */
[----:B------:R-:W0:Y:S01]  /*0250*/  S2UR UR8, SR_CgaCtaId ;  /* 0x00000000000879c3 */ /* 0x000e220000008800 */
[----:B------:R-:W-:Y:S01]  /*0260*/  UMOV UR4, 0x400 ;  /* 0x0000040000047882 */ /* 0x000fe20000000000 */
[----:B------:R-:W-:Y:S01]  /*0270*/  UMOV UR5, 0x1 ;  /* 0x0000000100057882 */ /* 0x000fe20000000000 */
[----:B------:R-:W-:Y:S01]  /*0280*/  UMOV UR6, 0x4 ;  /* 0x0000000400067882 */ /* 0x000fe20000000000 */
[----:B------:R-:W-:Y:S01]  /*0290*/  ELECT P0, URZ, PT ;  /* 0x00000000003f782f */ /* 0x000fe20003800000 */
[----:B------:R-:W-:-:S04]  /*02a0*/  UIADD3 UR6, -UR6, 0x100000, URZ ;  /* 0x0010000006067890 */ /* 0x000fc8000fffe13f */
[----:B------:R-:W-:Y:S02]  /*02b0*/  USHF.L.U32 UR7, UR6, 0xb, URZ ;  /* 0x0000000b06077899 */ /* 0x000fe4000800063f */
[----:B------:R-:W-:Y:S02]  /*02c0*/  USHF.L.U32 UR6, UR6, 0x1, URZ ;  /* 0x0000000106067899 */ /* 0x000fe4000800063f */
[----:B0-----:R-:W-:Y:S02]  /*02d0*/  ULEA UR8, UR8, UR4, 0x18 ;  /* 0x0000000408087291 */ /* 0x001fe4000f8ec03f */
[----:B------:R-:W-:-:S04]  /*02e0*/  UIADD3 UR4, -UR5, 0x100000, URZ ;  /* 0x0010000005047890 */ /* 0x000fc8000fffe13f */
[----:B------:R-:W-:Y:S02]  /*02f0*/  USHF.L.U32 UR5, UR4, 0xb, URZ ;  /* 0x0000000b04057899 */ /* 0x000fe4000800063f */
[----:B------:R-:W-:Y:S01]  /*0300*/  USHF.L.U32 UR4, UR4, 0x1, URZ ;  /* 0x0000000104047899 */ /* 0x000fe2000800063f */
[----:B------:R-:W0:Y:S11]  /*0310*/  FENCE.VIEW.ASYNC.S ;  /* 0x00000000000073c6 */ /* 0x000e360000000000 */
[----:B0-----:R0:W1:Y:S01]  /*0320*/  SYNCS.EXCH.64 URZ, [UR8], UR4 ;  /* 0x00000004083f75b2 */ /* 0x0010620008000100 */
[----:B------:R0:W2:Y:S01]  /*0330*/  SYNCS.EXCH.64 URZ, [UR8+0x20], UR6 ;  /* 0x00002006083f75b2 */ /* 0x0000a20008000100 */
[----:B------:R0:W3:Y:S01]  /*0340*/  SYNCS.EXCH.64 URZ, [UR8+0x8], UR4 ;  /* 0x00000804083f75b2 */ /* 0x0000e20008000100 */
[----:B------:R0:W4:Y:S01]  /*0350*/  SYNCS.EXCH.64 URZ, [UR8+0x28], UR6 ;  /* 0x00002806083f75b2 */ /* 0x0001220008000100 */
[----:B------:R0:W0:Y:S01]  /*0360*/  SYNCS.EXCH.64 URZ, [UR8+0x10], UR4 ;  /* 0x00001004083f75b2 */ /* 0x0000220008000100 */
[----:B------:R0:W0:Y:S01]  /*0370*/  SYNCS.EXCH.64 URZ, [UR8+0x30], UR6 ;  /* 0x00003006083f75b2 */ /* 0x0000220008000100 */
[----:B------:R0:W0:Y:S01]  /*0380*/  SYNCS.EXCH.64 URZ, [UR8+0x18], UR4 ;  /* 0x00001804083f75b2 */ /* 0x0000220008000100 */
[----:B------:R0:W0:Y:S01]  /*0390*/  SYNCS.EXCH.64 URZ, [UR8+0x38], UR6 ;  /* 0x00003806083f75b2 */ /* 0x0000220008000100 */
[----:B------:R-:W-:Y:S01]  /*03a0*/  NOP ;  /* 0x0000000000007918 */ /* 0x000fe20000000000 */
.L_x_2:
[----:B------:R-:W5:Y:S01]  /*03b0*/  S2UR UR13, SR_CTAID.X ;  /* 0x00000000000d79c3 */ /* 0x000f620000002500 */
[----:B------:R-:W-:Y:S01]  /*03c0*/  SHF.R.S32.HI R3, RZ, 0x1f, R4 ;  /* 0x0000001fff037819 */ /* 0x000fe20000011404 */
[----:B------:R5:W1:Y:S01]  /*03d0*/  SHFL.IDX PT, R6, R0, RZ, 0x1f ;  /* 0x00001fff00067589 */ /* 0x000a6200000e0000 */
[----:B0-----:R-:W-:Y:S01]  /*03e0*/  ULDC UR4, c[0x0][0x150] ;  /* 0x0000540000047ab9 */ /* 0x001fe20000000800 */
[----:B------:R-:W-:Y:S02]  /*03f0*/  ELECT P0, URZ, PT ;  /* 0x00000000003f782f */ /* 0x000fe40003800000 */
[----:B------:R-:W-:Y:S01]  /*0400*/  LEA.HI R3, R3, R4, RZ, 0x7 ;  /* 0x0000000403037211 */ /* 0x000fe200078f38ff */
[----:B------:R-:W-:Y:S01]  /*0410*/  ULDC UR5, c[0x0][0x154] ;  /* 0x0000550000057ab9 */ /* 0x000fe20000000800 */
[----:B------:R-:W-:Y:S01]  /*0420*/  SHF.R.S32.HI R7, RZ, 0x1f, R2 ;  /* 0x0000001fff077819 */ /* 0x000fe20000011402 */
[----:B------:R-:W0:Y:S01]  /*0430*/  S2UR UR10, SR_CTAID.Y ;  /* 0x00000000000a79c3 */ /* 0x000e220000002600 */
[----:B------:R-:W-:Y:S01]  /*0440*/  LOP3.LUT R3, R3, 0xffffff80, RZ, 0xc0, !PT ;  /* 0xffffff8003037812 */ /* 0x000fe200078ec0ff */
[----:B------:R-:W-:Y:S01]  /*0450*/  ULDC UR8, c[0x0][0x144] ;  /* 0x0000510000087ab9 */ /* 0x000fe20000000800 */
[----:B------:R-:W-:Y:S01]  /*0460*/  LEA.HI R7, R7, R2, RZ, 0x2 ;  /* 0x0000000207077211 */ /* 0x000fe200078f10ff */
[----:B------:R-:W-:Y:S01]  /*0470*/  NOP ;  /* 0x0000000000007918 */ /* 0x000fe20000000000 */
[----:B------:R-:W-:Y:S01]  /*0480*/  NOP ;  /* 0x0000000000007918 */ /* 0x000fe20000000000 */
[----:B------:R-:W-:Y:S01]  /*0490*/  IMAD.IADD R3, R4, 0x1, -R3 ;  /* 0x0000000104037824 */ /* 0x000fe200078e0a03 */
[----:B------:R-:W-:Y:S01]  /*04a0*/  LOP3.LUT R7, R7, 0x3ffffffc, RZ, 0xc0, !PT ;  /* 0x3ffffffc07077812 */ /* 0x000fe200078ec0ff */
[----:B------:R-:W-:Y:S01]  /*04b0*/  ULDC UR11, c[0x0][0x148] ;  /* 0x00005200000b7ab9 */ /* 0x000fe20000000800 */
[----:B------:R-:W-:-:S02]  /*04c0*/  IMAD.MOV.U32 R17, RZ, RZ, 0x1 ;  /* 0x00000001ff117424 */ /* 0x000fc400078e00ff */
[----:B------:R-:W-:Y:S01]  /*04d0*/  SHF.R.S32.HI R4, RZ, 0x1f, R3 ;  /* 0x0000001fff047819 */ /* 0x000fe20000011403 */
[----:B------:R-:W-:-:S03]  /*04e0*/  IMAD.IADD R2, R2, 0x1, -R7 ;  /* 0x0000000102027824 */ /* 0x000fc600078e0a07 */
[----:B------:R-:W-:Y:S02]  /*04f0*/  LEA.HI R4, R4, R3, RZ, 0x3 ;  /* 0x0000000304047211 */ /* 0x000fe400078f18ff */
[----:B-----5:R-:W-:Y:S02]  /*0500*/  I2FP.F32.U32 R5, UR13 ;  /* 0x0000000d00057c45 */ /* 0x020fe40008201000 */
[--C-:B------:R-:W-:Y:S02]  /*0510*/  SHF.R.S32.HI R0, RZ, 0x3, R4.reuse ;  /* 0x00000003ff007819 */ /* 0x100fe40000011404 */
[----:B-1----:R-:W-:Y:S01]  /*0520*/  ISETP.NE.OR P0, PT, R6, RZ, !P0 ;  /* 0x000000ff0600720c */ /* 0x002fe20004705670 */
[----:B------:R-:W-:Y:S01]  /*0530*/  FMUL R8, R5, UR4 ;  /* 0x0000000405087c20 */ /* 0x000fe20008400000 */
[----:B------:R-:W-:-:S04]  /*0540*/  SHF.R.S32.HI R5, RZ, 0x1f, R4 ;  /* 0x0000001fff057819 */ /* 0x000fc80000011404 */
[----:B------:R-:W-:Y:S01]  /*0550*/  LEA.HI R5, R5, R0, RZ, 0x2 ;  /* 0x0000000005057211 */ /* 0x000fe200078f10ff */
[----:B------:R-:W1:Y:S03]  /*0560*/  F2I.U32.TRUNC.NTZ R8, R8 ;  /* 0x0000000800087305 */ /* 0x000e66000020f000 */
[----:B------:R-:W-:-:S03]  /*0570*/  LOP3.LUT R5, R5, 0xfffffffc, RZ, 0xc0, !PT ;  /* 0xfffffffc05057812 */ /* 0x000fc600078ec0ff */
[----:B------:R-:W-:Y:S01]  /*0580*/  VOTEU.ALL UP0, P0 ;  /* 0x00000000003f7886 */ /* 0x000fe20000000000 */
[----:B------:R-:W-:Y:S01]  /*0590*/  VOTEU.ALL UP1, P0 ;  /* 0x00000000003f7886 */ /* 0x000fe20000020000 */
[----:B------:R-:W-:Y:S01]  /*05a0*/  IMAD.IADD R5, R0, 0x1, -R5 ;  /* 0x0000000100057824 */ /* 0x000fe200078e0a05 */
[----:B0-----:R-:W-:Y:S02]  /*05b0*/  I2FP.F32.U32 R0, UR10 ;  /* 0x0000000a00007c45 */ /* 0x001fe40008201000 */
[----:B------:R-:W0:Y:S01]  /*05c0*/  @!UP0 S2UR UR7, SR_CgaCtaId ;  /* 0x00000000000789c3 */ /* 0x000e220000008800 */
[----:B------:R-:W-:Y:S01]  /*05d0*/  IMAD R2, R2, 0x4, R5 ;  /* 0x0000000402027824 */ /* 0x000fe200078e0205 */
[----:B------:R-:W-:Y:S01]  /*05e0*/  @!UP0 UMOV UR6, 0x400 ;  /* 0x0000040000068882 */ /* 0x000fe20000000000 */
[----:B------:R-:W-:Y:S01]  /*05f0*/  FMUL R4, R0, UR5 ;  /* 0x0000000500047c20 */ /* 0x000fe20008400000 */
[----:B-1----:R-:W-:Y:S02]  /*0600*/  R2UR UR4, R8 ;  /* 0x00000000080472ca */ /* 0x002fe400000e0000 */
[----:B------:R-:W-:-:S03]  /*0610*/  LEA.HI R0, R2, R2, RZ, 0x1 ;  /* 0x0000000202007211 */ /* 0x000fc600078f08ff */
[----:B------:R-:W1:Y:S01]  /*0620*/  F2I.U32.TRUNC.NTZ R4, R4 ;  /* 0x0000000400047305 */ /* 0x000e62000020f000 */
[----:B------:R-:W-:-:S05]  /*0630*/  LOP3.LUT R5, R0, 0xfffffffe, RZ, 0xc0, !PT ;  /* 0xfffffffe00057812 */ /* 0x000fca00078ec0ff */
[----:B------:R-:W-:Y:S02]  /*0640*/  IMAD.IADD R5, R2, 0x1, -R5 ;  /* 0x0000000102057824 */ /* 0x000fe400078e0a05 */
[----:B------:R-:W-:-:S04]  /*0650*/  UIADD3 UR4, -UR4, URZ, URZ ;  /* 0x0000003f04047290 */ /* 0x000fc8000fffe13f */
[----:B------:R-:W-:Y:S01]  /*0660*/  UIMAD UR8, UR8, UR4, UR13 ;  /* 0x00000004080872a4 */ /* 0x000fe2000f8e020d */
[----:B-1----:R-:W-:Y:S02]  /*0670*/  R2UR UR12, R4 ;  /* 0x00000000040c72ca */ /* 0x002fe400000e0000 */
[----:B------:R-:W-:Y:S01]  /*0680*/  UMOV UR4, 0x20 ;  /* 0x0000002000047882 */ /* 0x000fe20000000000 */
[----:B------:R-:W1:Y:S02]  /*0690*/  LDC R4, c[0x0][0x140] ;  /* 0x00005000ff047b82 */ /* 0x000e640000000800 */
[----:B------:R-:W-:Y:S01]  /*06a0*/  ISETP.NE.AND P3, PT, R5, UR8, PT ;  /* 0x0000000805007c0c */ /* 0x000fe2000bf65270 */
[----:B------:R-:W-:-:S04]  /*06b0*/  @!UP0 UIADD3 UR4, -UR4, 0x100000, URZ ;  /* 0x0010000004048890 */ /* 0x000fc8000fffe13f */
[----:B------:R-:W-:Y:S02]  /*06c0*/  @!UP0 USHF.L.U32 UR5, UR4, 0xb, URZ ;  /* 0x0000000b04058899 */ /* 0x000fe4000800063f */
[----:B------:R-:W-:Y:S01]  /*06d0*/  @!UP0 USHF.L.U32 UR4, UR4, 0x1, URZ ;  /* 0x0000000104048899 */ /* 0x000fe2000800063f */
[C---:B------:R-:W-:Y:S01]  /*06e0*/  SHF.L.U32 R5, R2.reuse, 0x2, RZ ;  /* 0x0000000202057819 */ /* 0x040fe200000006ff */
[----:B0-----:R-:W-:Y:S01]  /*06f0*/  @!UP0 ULEA UR6, UR7, UR6, 0x18 ;  /* 0x0000000607068291 */ /* 0x001fe2000f8ec03f */
[----:B------:R-:W-:Y:S02]  /*0700*/  VOTEU.ALL UP0, P0 ;  /* 0x00000000003f7886 */ /* 0x000fe40000000000 */
[----:B------:R-:W-:Y:S02]  /*0710*/  LOP3.LUT R152, R2, 0xc, R5, 0x78, !PT ;  /* 0x0000000c02987812 */ /* 0x000fe400078e7805 */
[----:B------:R-:W-:Y:S01]  /*0720*/  LOP3.LUT P0, RZ, R3, 0x7, RZ, 0xc0, !PT ;  /* 0x0000000703ff7812 */ /* 0x000fe2000780c0ff */
[----:B------:R-:W-:-:S03]  /*0730*/  UIADD3 UR12, -UR12, URZ, URZ ;  /* 0x0000003f0c0c7290 */ /* 0x000fc6000fffe13f */
[C---:B------:R-:W-:Y:S02]  /*0740*/  ISETP.LT.U32.AND P0, PT, R152.reuse, 0x2, !P0 ;  /* 0x000000029800780c */ /* 0x040fe40004701070 */
[----:B------:R-:W-:Y:S01]  /*0750*/  @P3 LEA.HI R0, R152, R152, RZ, 0x1 ;  /* 0x0000009898003211 */ /* 0x000fe200078f08ff */
[----:B------:R-:W0:Y:S02]  /*0760*/  FENCE.VIEW.ASYNC.S ;  /* 0x00000000000073c6 */ /* 0x000e240000000000 */
[----:B0-----:R-:W0:Y:S01]  /*0770*/  @!UP0 SYNCS.EXCH.64 URZ, [UR6+0x50], UR4 ;  /* 0x00005004063f85b2 */ /* 0x001e220008000100 */
[----:B------:R-:W-:Y:S02]  /*0780*/  @P3 SHF.R.S32.HI R0, RZ, 0x1, R0 ;  /* 0x00000001ff003819 */ /* 0x000fe40000011400 */
[----:B-1----:R-:W-:Y:S01]  /*0790*/  ISETP.EQ.U32.AND P2, PT, R4, 0x1, PT ;  /* 0x000000010400780c */ /* 0x002fe20003f42070 */
[----:B------:R1:W0:Y:S01]  /*07a0*/  @!UP1 SYNCS.EXCH.64 URZ, [UR6+0x58], UR4 ;  /* 0x00005804063f95b2 */ /* 0x0002220008000100 */
[----:B------:R-:W-:Y:S01]  /*07b0*/  NOP ;  /* 0x0000000000007918 */ /* 0x000fe20000000000 */
[----:B-1----:R-:W-:-:S06]  /*07c0*/  UIMAD UR4, UR11, UR12, UR10 ;  /* 0x0000000c0b0472a4 */ /* 0x002fcc000f8e020a */
[----:B------:R-:W-:Y:S02]  /*07d0*/  @P3 ISETP.NE.AND P4, PT, R0, UR4, PT ;  /* 0x0000000400003c0c */ /* 0x000fe4000bf85270 */
[----:B------:R-:W-:Y:S02]  /*07e0*/  SEL R0, RZ, 0x1, !P0 ;  /* 0x00000001ff007807 */ /* 0x000fe40004000000 */
[----:B------:R-:W-:-:S04]  /*07f0*/  @P3 SEL R17, RZ, 0x1, P4 ;  /* 0x00000001ff113807 */ /* 0x000fc80002000000 */
[----:B------:R-:W-:Y:S01]  /*0800*/  LOP3.LUT R17, R17, R0, RZ, 0xc0, !PT ;  /* 0x0000000011117212 */ /* 0x000fe200078ec0ff */
[----:B------:R-:W-:Y:S06]  /*0810*/  @!P2 BRA `(.L_x_3) ;  /* 0x000000000008a947 */ /* 0x000fec0003800000 */
[----:B0-234-:R-:W-:Y:S01]  /*0820*/  UCGABAR_ARV ;  /* 0x00000000000079c7 */ /* 0x01dfe20008000000 */
[----:B------:R-:W-:Y:S05]  /*0830*/  BRA `(.L_x_4) ;  /* 0x0000000000047947 */ /* 0x000fea0003800000 */
.L_x_3:
[----:B0-234-:R-:W-:Y:S01]  /*0840*/  NOP ;  /* 0x0000000000007918 */ /* 0x01dfe20000000000 */
.L_x_4:
[----:B------:R-:W-:Y:S01]  /*0850*/  ULDC UR4, c[0x0][0x65c] ;  /* 0x0001970000047ab9 */ /* 0x000fe20000000800 */
[----:B------:R-:W-:Y:S01]  /*0860*/  UMOV UR5, URZ ;  /* 0x0000003f00057c82 */ /* 0x000fe20008000000 */
[----:B------:R-:W-:-:S03]  /*0870*/  UISETP.NE.AND UP0, UPT, UR4, 0x1, UPT ;  /* 0x000000010400788c */ /* 0x000fc6000bf05270 */
[----:B------:R-:W-:Y:S01]  /*0880*/  UMOV UR4, UR13 ;  /* 0x0000000d00047c82 */ /* 0x000fe20008000000 */
[----:B------:R-:W-:Y:S02]  /*0890*/  UP2UR UR45, UPR, URZ, 0x1 ;  /* 0x000000013f2d7883 */ /* 0x000fe40008000000 */
[----:B------:R-:W-:Y:S02]  /*08a0*/  PLOP3.LUT P0, PT, PT, PT, UP0, 0x80, 0x0 ;  /* 0x000000000000781c */ /* 0x000fe40003f0f008 */
[----:B------:R-:W-:Y:S02]  /*08b0*/  PLOP3.LUT P3, PT, PT, PT, UP0, 0x80, 0x0 ;  /* 0x000000000000781c */ /* 0x000fe40003f6f008 */
[----:B------:R-:W-:Y:S01]  /*08c0*/  PLOP3.LUT P5, PT, PT, PT, UP0, 0x80, 0x0 ;  /* 0x000000000000781c */ /* 0x000fe20003faf008 */
[----:B------:R-:W-:Y:S01]  /*08d0*/  @UP0 ULDC UR14, c[0x0][0x10] ;  /* 0x00000400000e0ab9 */ /* 0x000fe20000000800 */
[----:B------:R-:W-:Y:S01]  /*08e0*/  @UP0 UMOV UR6, UR10 ;  /* 0x0000000a00060c82 */ /* 0x000fe20008000000 */
[----:B------:R-:W-:Y:S01]  /*08f0*/  @UP0 UMOV UR7, URZ ;  /* 0x0000003f00070c82 */ /* 0x000fe20008000000 */
[----:B------:R-:W-:Y:S01]  /*0900*/  PLOP3.LUT P4, PT, PT, PT, UP0, 0x80, 0x0 ;  /* 0x000000000000781c */ /* 0x000fe20003f8f008 */
[----:B------:R-:W-:-:S03]  /*0910*/  @UP0 UIMAD.WIDE.U32 UR14, UR13, UR14, UR6 ;  /* 0x0000000e0d0e02a5 */ /* 0x000fc6000f8e0006 */
[----:B------:R-:W-:Y:S01]  /*0920*/  @!UP0 ULDC UR7, c[0x0][0xc] ;  /* 0x0000030000078ab9 */ /* 0x000fe20000000800 */
[----:B------:R-:W-:Y:S01]  /*0930*/  @UP0 UMOV UR6, URZ ;  /* 0x0000003f00060c82 */ /* 0x000fe20008000000 */
[----:B------:R-:W-:Y:S01]  /*0940*/  @!UP0 UIMAD.WIDE.U32 UR4, UR10, UR7, UR4 ;  /* 0x000000070a0482a5 */ /* 0x000fe2000f8e0004 */
[----:B------:R-:W-:Y:S01]  /*0950*/  IMAD.U32 R2, RZ, RZ, UR14 ;  /* 0x0000000eff027e24 */ /* 0x000fe2000f8e00ff */
[----:B------:R-:W-:Y:S02]  /*0960*/  @UP0 UIADD3 UR6, UR15, UR6, URZ ;  /* 0x000000060f060290 */ /* 0x000fe4000fffe03f */
[----:B------:R-:W-:Y:S02]  /*0970*/  IMAD.U32 R3, RZ, RZ, UR15 ;  /* 0x0000000fff037e24 */ /* 0x000fe4000f8e00ff */
[----:B------:R-:W-:Y:S01]  /*0980*/  @P0 IMAD.MOV.U32 R7, RZ, RZ, R2 ;  /* 0x000000ffff070224 */ /* 0x000fe200078e0002 */
[----:B------:R-:W-:Y:S01]  /*0990*/  MOV R3, UR5 ;  /* 0x0000000500037c02 */ /* 0x000fe20008000f00 */
[----:B------:R-:W-:-:S02]  /*09a0*/  IMAD.U32 R5, RZ, RZ, UR5 ;  /* 0x00000005ff057e24 */ /* 0x000fc4000f8e00ff */
[----:B------:R-:W-:Y:S02]  /*09b0*/  IMAD.U32 R2, RZ, RZ, UR4 ;  /* 0x00000004ff027e24 */ /* 0x000fe4000f8e00ff */
[----:B------:R-:W-:Y:S02]  /*09c0*/  @P3 IMAD.U32 R6, RZ, RZ, UR6 ;  /* 0x00000006ff063e24 */ /* 0x000fe4000f8e00ff */
[----:B------:R-:W-:Y:S02]  /*09d0*/  @!P5 IMAD.MOV.U32 R6, RZ, RZ, R5 ;  /* 0x000000ffff06d224 */ /* 0x000fe400078e0005 */
[----:B------:R-:W-:Y:S02]  /*09e0*/  @!P4 IMAD.MOV.U32 R7, RZ, RZ, R2 ;  /* 0x000000ffff07c224 */ /* 0x000fe400078e0002 */
[----:B------:R-:W-:Y:S01]  /*09f0*/  IMAD.U32 R4, RZ, RZ, UR4 ;  /* 0x00000004ff047e24 */ /* 0x000fe2000f8e00ff */
[----:B------:R0:W-:Y:S04]  /*0a00*/  STL [R1+0x200], R6 ;  /* 0x0002000601007387 */ /* 0x0001e80000100800 */
[----:B------:R0:W-:Y:S01]  /*0a10*/  STL [R1+0x204], R7 ;  /* 0x0002040701007387 */ /* 0x0001e20000100800 */
[----:B------:R-:W-:Y:S05]  /*0a20*/  @!P2 BRA `(.L_x_5) ;  /* 0x00000000000ca947 */ /* 0x000fea0003800000 */
[----:B------:R-:W-:Y:S01]  /*0a30*/  UCGABAR_WAIT ;  /* 0x0000000000007dc7 */ /* 0x000fe20008000000 */
[----:B------:R-:W-:Y:S01]  /*0a40*/  CCTL.IVALL ;  /* 0x00000000ff00798f */ /* 0x000fe20002000000 */
[----:B------:R-:W-:Y:S05]  /*0a50*/  BRA `(.L_x_6) ;  /* 0x0000000000047947 */ /* 0x000fea0003800000 */
.L_x_5:
[----:B------:R-:W-:Y:S06]  /*0a60*/  BAR.SYNC.DEFER_BLOCKING 0x0 ;  /* 0x0000000000007b1d */ /* 0x000fec0000010000 */
.L_x_6:
[----:B------:R-:W-:Y:S05]  /*0a70*/  @!P1 BRA `(.L_x_7) ;  /* 0x0000015400a49947 */ /* 0x000fea0003800000 */
[----:B------:R-:W-:-:S06]  /*0a80*/  UISETP.GT.U32.AND UP0, UPT, UR16, 0x1, UPT ;  /* 0x000000011000788c */ /* 0x000fcc000bf04070 */
[----:B------:R-:W-:-:S13]  /*0a90*/  PLOP3.LUT P0, PT, PT, PT, UP0, 0x80, 0x0 ;  /* 0x000000000000781c */ /* 0x000fda0003f0f008 */
[----:B------:R-:W-:Y:S05]  /*0aa0*/  @P0 EXIT ;  /* 0x000000000000094d */ /* 0x000fea0003800000 */
[----:B------:R-:W-:Y:S01]  /*0ab0*/  ULDC.64 UR4, c[0x0][0x650] ;  /* 0x0001940000047ab9 */ /* 0x000fe20000000a00 */
[----:B------:R-:W-:Y:S01]  /*0ac0*/  UMOV UR41, 0xffffffff ;  /* 0xffffffff00297882 */ /* 0x000fe20000000000 */
[----:B------:R-:W-:Y:S01]  /*0ad0*/  ISETP.GE.U32.AND P0, PT, R7, UR4, PT ;  /* 0x0000000407007c0c */ /* 0x000fe2000bf06070 */
[----:B------:R-:W-:Y:S01]  /*0ae0*/  UMOV UR42, 0xffffffff ;  /* 0xffffffff002a7882 */ /* 0x000fe20000000000 */
[----:B------:R-:W-:Y:S01]  /*0af0*/  UMOV UR43, 0xffffffff ;  /* 0xffffffff002b7882 */ /* 0x000fe20000000000 */
[----:B------:R-:W-:Y:S02]  /*0b00*/  PRMT R0, RZ, 0x7610, R0 ;  /* 0x00007610ff007816 */ /* 0x000fe40000000000 */
[----:B------:R-:W-:-:S13]  /*0b10*/  ISETP.GE.U32.AND.EX P0, PT, R6, UR5, PT, P0 ;  /* 0x0000000506007c0c */ /* 0x000fda000bf06100 */
[----:B------:R-:W-:Y:S05]  /*0b20*/  @P0 BRA `(.L_x_8) ;  /* 0x0000000400480947 */ /* 0x000fea0003800000 */
[----:B------:R-:W-:Y:S01]  /*0b30*/  ULDC.64 UR16, c[0x0][0x628] ;  /* 0x00018a0000107ab9 */ /* 0x000fe20000000a00 */
[C---:B------:R-:W-:Y:S01]  /*0b40*/  R2UR UR19, R7.reuse ;  /* 0x00000000071372ca */ /* 0x040fe200000e0000 */
[----:B------:R-:W-:Y:S01]  /*0b50*/  ULDC UR18, c[0x0][0x630] ;  /* 0x00018c0000127ab9 */ /* 0x000fe20000000800 */
[----:B------:R-:W-:Y:S02]  /*0b60*/  ISETP.NE.U32.AND P0, PT, RZ, UR16, PT ;  /* 0x00000010ff007c0c */ /* 0x000fe4000bf05070 */
[----:B------:R-:W-:Y:S02]  /*0b70*/  R2UR UR4, R7 ;  /* 0x00000000070472ca */ /* 0x000fe400000e0000 */
[----:B------:R-:W-:Y:S02]  /*0b80*/  ISETP.NE.AND.EX P0, PT, RZ, UR17, PT, P0 ;  /* 0x00000011ff007c0c */ /* 0x000fe4000bf05300 */
[----:B------:R-:W-:-:S11]  /*0b90*/  R2UR UR5, R6 ;  /* 0x00000000060572ca */ /* 0x000fd600000e0000 */
[----:B------:R-:W-:Y:S05]  /*0ba0*/  @!P0 BRA `(.L_x_9) ;  /* 0x0000000000308947 */ /* 0x000fea0003800000 */
[----:B------:R-:W-:Y:S01]  /*0bb0*/  R2UR UR4, R7 ;  /* 0x00000000070472ca */ /* 0x000fe200000e0000 */
[----:B------:R-:W-:Y:S01]  /*0bc0*/  ULDC UR9, c[0x0][0x634] ;  /* 0x00018d0000097ab9 */ /* 0x000fe20000000800 */
[----:B------:R-:W-:-:S11]  /*0bd0*/  R2UR UR13, R6 ;  /* 0x00000000060d72ca */ /* 0x000fd600000e0000 */
[----:B------:R-:W-:-:S04]  /*0be0*/  UIADD3 UR9, UP0, UR4, UR9, URZ ;  /* 0x0000000904097290 */ /* 0x000fc8000ff1e03f */
[----:B------:R-:W-:-:S04]  /*0bf0*/  UIADD3.X UR13, URZ, UR13, URZ, UP0, !UPT ;  /* 0x0000000d3f0d7290 */ /* 0x000fc800087fe43f */
[----:B------:R-:W-:-:S04]  /*0c00*/  UIMAD.WIDE.U32 UR4, UR13, UR16, URZ ;  /* 0x000000100d0472a5 */ /* 0x000fc8000f8e003f */
[----:B------:R-:W-:Y:S02]  /*0c10*/  UIMAD.WIDE.U32 UR6, UP0, UR9, UR17, UR4 ;  /* 0x00000011090672a5 */ /* 0x000fe4000f800004 */
[----:B------:R-:W-:Y:S02]  /*0c20*/  UIMAD.WIDE.U32 UR4, UR9, UR16, URZ ;  /* 0x00000010090472a5 */ /* 0x000fe4000f8e003f */
[----:B------:R-:W-:Y:S02]  /*0c30*/  UIADD3.X UR15, URZ, URZ, URZ, UP0, !UPT ;  /* 0x0000003f3f0f7290 */ /* 0x000fe400087fe43f */
[----:B------:R-:W-:Y:S01]  /*0c40*/  UIADD3 URZ, UP0, UR5, UR6, URZ ;  /* 0x00000006053f7290 */ /* 0x000fe2000ff1e03f */
[----:B------:R-:W-:-:S03]  /*0c50*/  UMOV UR14, UR7 ;  /* 0x00000007000e7c82 */ /* 0x000fc60008000000 */
[----:B------:R-:W-:-:S12]  /*0c60*/  UIMAD.WIDE.U32.X UR4, UR13, UR17, UR14, UP0 ;  /* 0x000000110d0472a5 */ /* 0x000fd800080e040e */
.L_x_9:
[----:B------:R-:W-:Y:S01]  /*0c70*/  USHF.R.U64 UR43, UR4, UR18, UR5 ;  /* 0x00000012042b7299 */ /* 0x000fe20008001205 */
[----:B------:R-:W-:Y:S01]  /*0c80*/  R2UR UR7, R6 ;  /* 0x00000000060772ca */ /* 0x000fe200000e0000 */
[----:B------:R-:W-:Y:S02]  /*0c90*/  USHF.R.U32.HI UR4, URZ, UR18, UR5 ;  /* 0x000000123f047299 */ /* 0x000fe40008011605 */
[----:B------:R-:W-:Y:S01]  /*0ca0*/  UIADD3 UR5, UP0, URZ, -UR43, URZ ;  /* 0x8000002b3f057290 */ /* 0x000fe2000ff1e03f */
[----:B------:R-:W-:Y:S01]  /*0cb0*/  ULDC.64 UR14, c[0x0][0x620] ;  /* 0x00018800000e7ab9 */ /* 0x000fe20000000a00 */
[----:B------:R-:W-:Y:S02]  /*0cc0*/  UMOV UR6, UR19 ;  /* 0x0000001300067c82 */ /* 0x000fe40008000000 */
[----:B------:R-:W-:Y:S01]  /*0cd0*/  UIADD3.X UR4, URZ, ~UR4, URZ, UP0, !UPT ;  /* 0x800000043f047290 */ /* 0x000fe200087fe43f */
[----:B------:R-:W-:Y:S01]  /*0ce0*/  ULDC UR9, c[0x0][0x618] ;  /* 0x0001860000097ab9 */ /* 0x000fe20000000800 */
[----:B------:R-:W-:-:S02]  /*0cf0*/  UIMAD UR12, UR11, UR12, UR10 ;  /* 0x0000000c0b0c72a4 */ /* 0x000fc4000f8e020a */
[----:B------:R-:W-:Y:S02]  /*0d00*/  UIMAD UR4, UR4, UR14, URZ ;  /* 0x0000000e040472a4 */ /* 0x000fe4000f8e023f */
[----:B------:R-:W-:Y:S02]  /*0d10*/  UIMAD.WIDE.U32 UR6, UR5, UR14, UR6 ;  /* 0x0000000e050672a5 */ /* 0x000fe4000f8e0006 */
[----:B------:R-:W-:Y:S01]  /*0d20*/  UIMAD UR4, UR5, UR15, UR4 ;  /* 0x0000000f050472a4 */ /* 0x000fe2000f8e0204 */
[----:B------:R-:W-:Y:S01]  /*0d30*/  ULDC UR10, c[0x0][0x608] ;  /* 0x00018200000a7ab9 */ /* 0x000fe20000000800 */
[----:B------:R-:W-:Y:S02]  /*0d40*/  ULDC UR18, c[0x0][0x658] ;  /* 0x0001960000127ab9 */ /* 0x000fe40000000800 */
[----:B------:R-:W-:Y:S01]  /*0d50*/  UIADD3 UR7, UR7, UR4, URZ ;  /* 0x0000000407077290 */ /* 0x000fe2000fffe03f */
[----:B------:R-:W-:Y:S02]  /*0d60*/  UMOV UR11, 0xffffffff ;  /* 0xffffffff000b7882 */ /* 0x000fe40000000000 */
[----:B------:R-:W-:Y:S01]  /*0d70*/  ULDC.64 UR4, c[0x0][0x640] ;  /* 0x0001900000047ab9 */ /* 0x000fe20000000a00 */
[----:B------:R-:W-:Y:S01]  /*0d80*/  USHF.R.U64 UR16, UR6, UR9, UR7 ;  /* 0x0000000906107299 */ /* 0x000fe20008001207 */
[----:B------:R-:W-:Y:S01]  /*0d90*/  ISETP.NE.U32.AND P0, PT, RZ, UR4, PT ;  /* 0x00000004ff007c0c */ /* 0x000fe2000bf05070 */
[----:B------:R-:W-:-:S02]  /*0da0*/  USHF.R.U32.HI UR7, URZ, UR9, UR7 ;  /* 0x000000093f077299 */ /* 0x000fc40008011607 */
[----:B------:R-:W-:Y:S01]  /*0db0*/  USHF.L.U32 UR6, UR11, UR18, URZ ;  /* 0x000000120b067299 */ /* 0x000fe2000800063f */
[----:B------:R-:W-:Y:S01]  /*0dc0*/  ISETP.NE.AND.EX P0, PT, RZ, UR5, PT, P0 ;  /* 0x00000005ff007c0c */ /* 0x000fe2000bf05300 */
[----:B------:R-:W-:Y:S02]  /*0dd0*/  USHF.R.U64 UR22, UR16, UR10, UR7 ;  /* 0x0000000a10167299 */ /* 0x000fe40008001207 */
[----:B------:R-:W-:Y:S02]  /*0de0*/  USHF.R.U32.HI UR7, URZ, UR10, UR7 ;  /* 0x0000000a3f077299 */ /* 0x000fe40008011607 */
[----:B------:R-:W-:Y:S02]  /*0df0*/  UISETP.NE.AND UP1, UPT, UR45, URZ, UPT ;  /* 0x0000003f2d00728c */ /* 0x000fe4000bf25270 */
[----:B------:R-:W-:Y:S01]  /*0e00*/  USHF.R.U64 UR23, UR22, UR18, UR7 ;  /* 0x0000001216177299 */ /* 0x000fe20008001207 */
[----:B------:R-:W-:Y:S01]  /*0e10*/  ULDC UR17, c[0x0][0x600] ;  /* 0x0001800000117ab9 */ /* 0x000fe20000000800 */
[----:B------:R-:W-:-:S02]  /*0e20*/  ULOP3.LUT UR13, URZ, UR6, URZ, 0x33, !UPT ;  /* 0x000000063f0d7292 */ /* 0x000fc4000f8e333f */
[----:B------:R-:W-:Y:S02]  /*0e30*/  UIADD3 UR15, UR17, -0x1, URZ ;  /* 0xffffffff110f7890 */ /* 0x000fe4000fffe03f */
[----:B------:R-:W-:Y:S02]  /*0e40*/  USEL UR12, UR8, UR12, !UP1 ;  /* 0x0000000c080c7287 */ /* 0x000fe4000c800000 */
[----:B------:R-:W-:Y:S01]  /*0e50*/  USHF.R.U32.HI UR7, URZ, UR18, UR7 ;  /* 0x000000123f077299 */ /* 0x000fe20008011607 */
[----:B------:R-:W-:Y:S01]  /*0e60*/  ULDC UR19, c[0x0][0x648] ;  /* 0x0001920000137ab9 */ /* 0x000fe20000000800 */
[----:B------:R-:W-:Y:S01]  /*0e70*/  ULDC UR20, c[0x0][0x638] ;  /* 0x00018e0000147ab9 */ /* 0x000fe20000000800 */
[----:B------:R-:W-:Y:S01]  /*0e80*/  UMOV UR21, 0x1 ;  /* 0x0000000100157882 */ /* 0x000fe20000000000 */
[----:B------:R-:W-:Y:S01]  /*0e90*/  UMOV UR6, UR23 ;  /* 0x0000001700067c82 */ /* 0x000fe20008000000 */
[----:B------:R-:W-:Y:S07]  /*0ea0*/  @!P0 BRA `(.L_x_10) ;  /* 0x0000000000308947 */ /* 0x000fee0003800000 */
[----:B------:R-:W-:Y:S02]  /*0eb0*/  ULDC UR10, c[0x0][0x64c] ;  /* 0x00019300000a7ab9 */ /* 0x000fe40000000800 */
        /* <DEDUP_REMOVED lines=8> */
[----:B------:R-:W-:-:S07]  /*0f40*/  UIMAD.WIDE.U32.X UR4, UR14, UR5, UR10, UP0 ;  /* 0x000000050e0472a5 */ /* 0x000fce00080e040a */
[----:B------:R-:W-:Y:S01]  /*0f50*/  UMOV UR6, UR4 ;  /* 0x0000000400067c82 */ /* 0x000fe20008000000 */
[----:B------:R-:W-:-:S05]  /*0f60*/  UMOV UR7, UR5 ;  /* 0x0000000500077c82 */ /* 0x000fca0008000000 */
.L_x_10:
[----:B------:R-:W-:Y:S01]  /*0f70*/  USHF.R.U64 UR5, UR6, UR19, UR7 ;  /* 0x0000001306057299 */ /* 0x000fe20008001207 */
[----:B------:R-:W-:Y:S01]  /*0f80*/  IMAD.MOV.U32 R0, RZ, RZ, 0x1 ;  /* 0x00000001ff007424 */ /* 0x000fe200078e00ff */
[----:B------:R-:W-:Y:S02]  /*0f90*/  USHF.L.U32 UR4, UR21, UR18, URZ ;  /* 0x0000001215047299 */ /* 0x000fe4000800063f */
[----:B------:R-:W-:Y:S02]  /*0fa0*/  ULOP3.LUT UR13, UR22, UR13, URZ, 0xc0, !UPT ;  /* 0x0000000d160d7292 */ /* 0x000fe4000f8ec03f */
[----:B------:R-:W-:Y:S02]  /*0fb0*/  UIADD3 UR6, -UR5, URZ, URZ ;  /* 0x0000003f05067290 */ /* 0x000fe4000fffe13f */
[----:B------:R-:W-:Y:S02]  /*0fc0*/  UIMAD UR13, UR4, UR5, UR13 ;  /* 0x00000005040d72a4 */ /* 0x000fe4000f8e020d */
[----:B------:R-:W-:-:S02]  /*0fd0*/  ULOP3.LUT UR15, UR16, UR15, URZ, 0xc0, !UPT ;  /* 0x0000000f100f7292 */ /* 0x000fc4000f8ec03f */
[----:B------:R-:W-:Y:S01]  /*0fe0*/  UIMAD UR4, UR6, UR20, UR23 ;  /* 0x00000014060472a4 */ /* 0x000fe2000f8e0217 */
[----:B------:R-:W-:Y:S01]  /*0ff0*/  ULDC UR5, c[0x0][0x610] ;  /* 0x0001840000057ab9 */ /* 0x000fe20000000800 */
[----:B------:R-:W-:Y:S02]  /*1000*/  UISETP.NE.AND UP0, UPT, UR45, URZ, UPT ;  /* 0x0000003f2d00728c */ /* 0x000fe4000bf05270 */
[----:B------:R-:W-:Y:S02]  /*1010*/  UIMAD UR12, UR13, UR5, UR12 ;  /* 0x000000050d0c72a4 */ /* 0x000fe4000f8e020c */
[----:B------:R-:W-:-:S04]  /*1020*/  UIMAD UR4, UR4, UR17, UR15 ;  /* 0x00000011040472a4 */ /* 0x000fc8000f8e020f */
[----:B------:R-:W-:Y:S02]  /*1030*/  USEL UR42, UR4, UR12, !UP0 ;  /* 0x0000000c042a7287 */ /* 0x000fe4000c000000 */
[----:B------:R-:W-:-:S12]  /*1040*/  USEL UR41, UR12, UR4, !UP0 ;  /* 0x000000040c297287 */ /* 0x000fd8000c000000 */
.L_x_8:
[----:B------:R-:W-:-:S08]  /*1050*/  NOP ;  /* 0x0000000000007918 */ /* 0x000fd00000000000 */
[----:B------:R-:W1:Y:S02]  /*1060*/  USETMAXREG.TRY_ALLOC.CTAPOOL UP0, 0xf0 ;  /* 0x000000f0000079c8 */ /* 0x000e640008000600 */
[----:B-1----:R-:W-:-:S13]  /*1070*/  PLOP3.LUT P0, PT, PT, PT, UP0, 0x80, 0x0 ;  /* 0x000000000000781c */ /* 0x002fda0003f0f008 */
[----:B------:R-:W-:Y:S05]  /*1080*/  @!P0 BRA `(.L_x_8) ;  /* 0xfffffffc00f08947 */ /* 0x000fea000383ffff */
[----:B------:R-:W-:Y:S01]  /*1090*/  ULDC.64 UR4, c[0x0][0x598] ;  /* 0x0001660000047ab9 */ /* 0x000fe20000000a00 */
[----:B------:R-:W-:Y:S01]  /*10a0*/  ULDC.64 UR36, c[0x0][0x208] ;  /* 0x0000820000247ab9 */ /* 0x000fe20000000a00 */
[----:B------:R-:W-:-:S04]  /*10b0*/  ISETP.NE.U32.AND P0, PT, RZ, UR4, PT ;  /* 0x00000004ff007c0c */ /* 0x000fc8000bf05070 */
[----:B------:R-:W-:-:S13]  /*10c0*/  ISETP.NE.AND.EX P0, PT, RZ, UR5, PT, P0 ;  /* 0x00000005ff007c0c */ /* 0x000fda000bf05300 */
[----:B------:R-:W-:Y:S05]  /*10d0*/  @!P0 BRA `(.L_x_11) ;  /* 0x00000000001c8947 */ /* 0x000fea0003800000 */
[----:B------:R-:W1:Y:S02]  /*10e0*/  LDC.64 R2, c[0x0][0x598] ;  /* 0x00016600ff027b82 */ /* 0x000e640000000a00 */
[----:B-1----:R-:W2:Y:S02]  /*10f0*/  LDG.E.64 R2, desc[UR36][R2.64] ;  /* 0x0000002402027981 */ /* 0x002ea4000c1e1b00 */
[----:B--2---:R-:W-:-:S04]  /*1100*/  ISETP.NE.U32.AND P0, PT, R2, RZ, PT ;  /* 0x000000ff0200720c */ /* 0x004fc80003f05070 */
[----:B------:R-:W-:-:S13]  /*1110*/  ISETP.NE.AND.EX P0, PT, R3, RZ, PT, P0 ;  /* 0x000000ff0300720c */ /* 0x000fda0003f05300 */
[----:B------:R-:W-:Y:S05]  /*1120*/  @!P0 BRA `(.L_x_11) ;  /* 0x0000000000088947 */ /* 0x000fea0003800000 */
[----:B------:R1:W5:Y:S01]  /*1130*/  LD.E R2, desc[UR36][R2.64] ;  /* 0x0000002402027980 */ /* 0x000362000c101900 */
[----:B------:R-:W-:Y:S05]  /*1140*/  BRA `(.L_x_12) ;  /* 0x0000000000247947 */ /* 0x000fea0003800000 */
.L_x_11:
[----:B------:R-:W-:Y:S02]  /*1150*/  ULDC.64 UR4, c[0x0][0x588] ;  /* 0x0001620000047ab9 */ /* 0x000fe40000000a00 */
[----:B------:R-:W-:-:S04]  /*1160*/  ISETP.NE.U32.AND P0, PT, RZ, UR4, PT ;  /* 0x00000004ff007c0c */ /* 0x000fc8000bf05070 */
[----:B------:R-:W-:-:S13]  /*1170*/  ISETP.NE.AND.EX P0, PT, RZ, UR5, PT, P0 ;  /* 0x00000005ff007c0c */ /* 0x000fda000bf05300 */
[----:B------:R-:W-:Y:S05]  /*1180*/  @!P0 BRA `(.L_x_13) ;  /* 0x00000000000c8947 */ /* 0x000fea0003800000 */
[----:B------:R-:W1:Y:S02]  /*1190*/  LDC.64 R2, c[0x0][0x588] ;  /* 0x00016200ff027b82 */ /* 0x000e640000000a00 */
[----:B-1----:R2:W5:Y:S01]  /*11a0*/  LDG.E R2, desc[UR36][R2.64] ;  /* 0x0000002402027981 */ /* 0x002562000c1e1900 */
[----:B------:R-:W-:Y:S05]  /*11b0*/  BRA `(.L_x_12) ;  /* 0x0000000000087947 */ /* 0x000fea0003800000 */
.L_x_13:
[----:B------:R-:W-:Y:S02]  /*11c0*/  ULDC UR4, c[0x0][0x580] ;  /* 0x0001600000047ab9 */ /* 0x000fe40000000800 */
[----:B------:R-:W-:-:S07]  /*11d0*/  IMAD.U32 R2, RZ, RZ, UR4 ;  /* 0x00000004ff027e24 */ /* 0x000fce000f8e00ff */
.L_x_12:
[----:B------:R-:W-:Y:S02]  /*11e0*/  ULDC.64 UR4, c[0x0][0x5a0] ;  /* 0x0001680000047ab9 */ /* 0x000fe40000000a00 */
[----:B------:R-:W-:-:S04]  /*11f0*/  ISETP.NE.U32.AND P0, PT, RZ, UR4, PT ;  /* 0x00000004ff007c0c */ /* 0x000fc8000bf05070 */
[----:B------:R-:W-:-:S13]  /*1200*/  ISETP.NE.AND.EX P0, PT, RZ, UR5, PT, P0 ;  /* 0x00000005ff007c0c */ /* 0x000fda000bf05300 */
[----:B------:R-:W-:Y:S05]  /*1210*/  @!P0 BRA `(.L_x_14) ;  /* 0x00000000001c8947 */ /* 0x000fea0003800000 */
[----:B------:R-:W3:Y:S02]  /*1220*/  LDC.64 R4, c[0x0][0x5a0] ;  /* 0x00016800ff047b82 */ /* 0x000ee40000000a00 */
[----:B---3--:R-:W3:Y:S02]  /*1230*/  LDG.E.64 R4, desc[UR36][R4.64] ;  /* 0x0000002404047981 */ /* 0x008ee4000c1e1b00 */
[----:B---3--:R-:W-:-:S04]  /*1240*/  ISETP.NE.U32.AND P0, PT, R4, RZ, PT ;  /* 0x000000ff0400720c */ /* 0x008fc80003f05070 */
[----:B------:R-:W-:-:S13]  /*1250*/  ISETP.NE.AND.EX P0, PT, R5, RZ, PT, P0 ;  /* 0x000000ff0500720c */ /* 0x000fda0003f05300 */
[----:B------:R-:W-:Y:S05]  /*1260*/  @!P0 BRA `(.L_x_14) ;  /* 0x0000000000088947 */ /* 0x000fea0003800000 */
[----:B------:R3:W5:Y:S01]  /*1270*/  LD.E R16, desc[UR36][R4.64] ;  /* 0x0000002404107980 */ /* 0x000762000c101900 */
[----:B------:R-:W-:Y:S05]  /*1280*/  BRA `(.L_x_15) ;  /* 0x0000000000247947 */ /* 0x000fea0003800000 */
.L_x_14:
[----:B------:R-:W-:Y:S02]  /*1290*/  ULDC.64 UR4, c[0x0][0x590] ;  /* 0x0001640000047ab9 */ /* 0x000fe40000000a00 */
[----:B------:R-:W-:-:S04]  /*12a0*/  ISETP.NE.U32.AND P0, PT, RZ, UR4, PT ;  /* 0x00000004ff007c0c */ /* 0x000fc8000bf05070 */
[----:B------:R-:W-:-:S13]  /*12b0*/  ISETP.NE.AND.EX P0, PT, RZ, UR5, PT, P0 ;  /* 0x00000005ff007c0c */ /* 0x000fda000bf05300 */
[----:B------:R-:W-:Y:S05]  /*12c0*/  @!P0 BRA `(.L_x_16) ;  /* 0x00000000000c8947 */ /* 0x000fea0003800000 */
[----:B------:R-:W3:Y:S02]  /*12d0*/  LDC.64 R4, c[0x0][0x590] ;  /* 0x00016400ff047b82 */ /* 0x000ee40000000a00 */
[----:B---3--:R4:W5:Y:S01]  /*12e0*/  LDG.E R16, desc[UR36][R4.64] ;  /* 0x0000002404107981 */ /* 0x008962000c1e1900 */
[----:B------:R-:W-:Y:S05]  /*12f0*/  BRA `(.L_x_15) ;  /* 0x0000000000087947 */ /* 0x000fea0003800000 */
.L_x_16:
[----:B------:R-:W-:Y:S02]  /*1300*/  ULDC UR4, c[0x0][0x584] ;  /* 0x0001610000047ab9 */ /* 0x000fe40000000800 */
[----:B------:R-:W-:-:S07]  /*1310*/  MOV R16, UR4 ;  /* 0x0000000400107c02 */ /* 0x000fce0008000f00 */
.L_x_15:
[----:B------:R-:W-:-:S13]  /*1320*/  LOP3.LUT P0, RZ, R0, 0xff, RZ, 0xc0, !PT ;  /* 0x000000ff00ff7812 */ /* 0x000fda000780c0ff */
[----:B------:R-:W-:Y:S05]  /*1330*/  @!P0 EXIT ;  /* 0x000000000000894d */ /* 0x000fea0003800000 */
[----:B------:R-:W-:Y:S01]  /*1340*/  ULDC UR4, c[0x0][0x28c] ;  /* 0x0000a30000047ab9 */ /* 0x000fe20000000800 */
[----:B------:R-:W-:Y:S01]  /*1350*/  UMOV UR38, URZ ;  /* 0x0000003f00267c82 */ /* 0x000fe20008000000 */
[----:B------:R-:W-:Y:S01]  /*1360*/  UIADD3 UR4, UR4, 0x1f, URZ ;  /* 0x0000001f04047890 */ /* 0x000fe2000fffe03f */
[----:B------:R-:W-:-:S03]  /*1370*/  UMOV UR39, URZ ;  /* 0x0000003f00277c82 */ /* 0x000fc60008000000 */
[----:B------:R-:W-:-:S04]  /*1380*/  USHF.R.S32.HI UR5, URZ, 0x1f, UR4 ;  /* 0x0000001f3f057899 */ /* 0x000fc80008011404 */
[----:B------:R-:W-:-:S04]  /*1390*/  ULEA.HI UR5, UR5, UR4, URZ, 0x5 ;  /* 0x0000000405057291 */ /* 0x000fc8000f8f283f */
[----:B------:R-:W-:-:S12]  /*13a0*/  USHF.R.S32.HI UR44, URZ, 0x5, UR5 ;  /* 0x000000053f2c7899 */ /* 0x000fd80008011405 */
.L_x_544:
[----:B------:R-:W0:Y:S01]  /*13b0*/  S2R R0, SR_TID.X ;  /* 0x0000000000007919 */ /* 0x000e220000002100 */
[----:B-1----:R-:W1:Y:S01]  /*13c0*/  S2UR UR7, SR_CgaCtaId ;  /* 0x00000000000779c3 */ /* 0x002e620000008800 */
[----:B------:R-:W-:Y:S02]  /*13d0*/  UMOV UR6, 0x400 ;  /* 0x0000040000067882 */ /* 0x000fe40000000000 */
[----:B-1----:R-:W-:Y:S01]  /*13e0*/  ULEA UR6, UR7, UR6, 0x18 ;  /* 0x0000000607067291 */ /* 0x002fe2000f8ec03f */
[----:B0-----:R-:W-:-:S04]  /*13f0*/  LOP3.LUT R0, R0, 0x80, RZ, 0xc0, !PT ;  /* 0x0000008000007812 */ /* 0x001fc800078ec0ff */
[----:B------:R-:W-:-:S06]  /*1400*/  SHF.R.U32.HI R0, RZ, 0x7, R0 ;  /* 0x00000007ff007819 */ /* 0x000fcc0000011600 */
[----:B------:R-:W0:Y:S02]  /*1410*/  SHFL.IDX PT, R0, R0, RZ, 0x1f ;  /* 0x00001fff00007589 */ /* 0x000e2400000e0000 */
[----:B0-----:R-:W-:-:S13]  /*1420*/  R2UR UR4, R0 ;  /* 0x00000000000472ca */ /* 0x001fda00000e0000 */
[----:B------:R-:W-:-:S04]  /*1430*/  ULEA.HI UR5, UR4, UR4, URZ, 0x1 ;  /* 0x0000000404057291 */ /* 0x000fc8000f8f083f */
[----:B------:R-:W-:-:S04]  /*1440*/  ULOP3.LUT UR5, UR5, 0xffffe, URZ, 0xc0, !UPT ;  /* 0x000ffffe05057892 */ /* 0x000fc8000f8ec03f */
[----:B------:R-:W-:-:S03]  /*1450*/  UIADD3 UR5, UR4, -UR5, URZ ;  /* 0x8000000504057290 */ /* 0x000fc6000fffe03f */
[----:B------:R-:W-:Y:S01]  /*1460*/  ULDC UR4, c[0x0][0x28c] ;  /* 0x0000a30000047ab9 */ /* 0x000fe20000000800 */
[----:B------:R-:W-:Y:S01]  /*1470*/  ULEA UR5, UR5, UR6, 0xc ;  /* 0x0000000605057291 */ /* 0x000fe2000f8e603f */
[----:B------:R-:W-:-:S03]  /*1480*/  ISETP.LT.AND P0, PT, RZ, UR4, PT ;  /* 0x00000004ff007c0c */ /* 0x000fc6000bf01270 */
[----:B------:R-:W-:-:S04]  /*1490*/  UIADD3 UR5, UR5, 0x100, URZ ;  /* 0x0000010005057890 */ /* 0x000fc8000fffe03f */
[----:B------:R-:W-:-:S04]  /*14a0*/  USHF.R.U32.HI UR5, URZ, 0x4, UR5 ;  /* 0x000000043f057899 */ /* 0x000fc80008011605 */
[----:B------:R-:W-:Y:S02]  /*14b0*/  ULOP3.LUT UR46, UR5, 0x3fff, URZ, 0xc0, !UPT ;  /* 0x00003fff052e7892 */ /* 0x000fe4000f8ec03f */
[----:B---3--:R-:W-:Y:S10]  /*14c0*/  @P0 BRA `(.L_x_17) ;  /* 0x0000000000400947 */ /* 0x008ff40003800000 */
[----:B------:R-:W-:Y:S01]  /*14d0*/  MOV R0, 0x0 ;  /* 0x0000000000007802 */ /* 0x000fe20000000f00 */
[----:B------:R-:W-:Y:S01]  /*14e0*/  ULDC.64 UR4, c[0x4][0x68] ;  /* 0x01001a0000047ab9 */ /* 0x000fe20000000a00 */
[----:B------:R-:W-:Y:S01]  /*14f0*/  ULDC.64 UR6, c[0x4][0x8] ;  /* 0x0100020000067ab9 */ /* 0x000fe20000000a00 */
[----:B---34-:R-:W-:Y:S01]  /*1500*/  IMAD.U32 R4, RZ, RZ, UR4 ;  /* 0x00000004ff047e24 */ /* 0x018fe2000f8e00ff */
[----:B------:R0:W1:Y:S01]  /*1510*/  LDC.64 R14, c[0x4][R0] ;  /* 0x01000000000e7b82 */ /* 0x0000620000000a00 */
[----:B------:R-:W-:Y:S01]  /*1520*/  IMAD.U32 R5, RZ, RZ, UR5 ;  /* 0x00000005ff057e24 */ /* 0x000fe2000f8e00ff */
[----:B------:R-:W-:Y:S01]  /*1530*/  ULDC.64 UR4, c[0x4][0x70] ;  /* 0x01001c0000047ab9 */ /* 0x000fe20000000a00 */
[----:B------:R-:W-:Y:S01]  /*1540*/  IMAD.U32 R10, RZ, RZ, UR6 ;  /* 0x00000006ff0a7e24 */ /* 0x000fe2000f8e00ff */
[----:B------:R-:W-:Y:S01]  /*1550*/  MOV R8, 0x1e1 ;  /* 0x000001e100087802 */ /* 0x000fe20000000f00 */
[----:B------:R-:W-:Y:S02]  /*1560*/  IMAD.U32 R6, RZ, RZ, UR4 ;  /* 0x00000004ff067e24 */ /* 0x000fe4000f8e00ff */
[----:B------:R-:W-:-:S02]  /*1570*/  IMAD.U32 R7, RZ, RZ, UR5 ;  /* 0x00000005ff077e24 */ /* 0x000fc4000f8e00ff */
[----:B------:R-:W-:Y:S02]  /*1580*/  IMAD.U32 R11, RZ, RZ, UR7 ;  /* 0x00000007ff0b7e24 */ /* 0x000fe4000f8e00ff */
[----:B------:R-:W-:Y:S02]  /*1590*/  IMAD.MOV.U32 R12, RZ, RZ, 0x1 ;  /* 0x00000001ff0c7424 */ /* 0x000fe400078e00ff */
[----:B0-----:R-:W-:-:S07]  /*15a0*/  IMAD.MOV.U32 R13, RZ, RZ, RZ ;  /* 0x000000ffff0d7224 */ /* 0x001fce00078e00ff */
[----:B------:R-:W-:-:S07]  /*15b0*/  LEPC R20, `(.L_x_17) ;  /* 0x000000001014794e */ /* 0x000fce0000000000 */
[----:B-12--5:R-:W-:Y:S05]  /*15c0*/  CALL.ABS.NOINC R14 ;  /* 0x000000000e007343 */ /* 0x026fea0003c00000 */
.L_x_17:
[----:B------:R-:W-:-:S06]  /*15d0*/  ULOP3.LUT UR4, UR40, 0x1, URZ, 0xfc, !UPT ;  /* 0x0000000128047892 */ /* 0x000fcc000f8efc3f */
[----:B------:R-:W-:-:S05]  /*15e0*/  IMAD.U32 R0, RZ, RZ, UR4 ;  /* 0x00000004ff007e24 */ /* 0x000fca000f8e00ff */
[----:B------:R-:W-:-:S13]  /*15f0*/  ISETP.NE.AND P0, PT, R0, 0x3, PT ;  /* 0x000000030000780c */ /* 0x000fda0003f05270 */
[----:B------:R-:W-:Y:S05]  /*1600*/  @!P0 BRA `(.L_x_18) ;  /* 0x0000000000048947 */ /* 0x000fea0003800000 */
[----:B------:R-:W-:Y:S01]  /*1610*/  BPT.TRAP 0x1 ;  /* 0x000000040000795c */ /* 0x000fe20000300000 */
.L_x_18:
[----:B------:R-:W0:Y:S01]  /*1620*/  S2UR UR5, SR_CgaCtaId ;  /* 0x00000000000579c3 */ /* 0x000e220000008800 */
[----:B------:R-:W-:Y:S01]  /*1630*/  UMOV UR4, 0x400 ;  /* 0x0000040000047882 */ /* 0x000fe20000000000 */
[----:B---34-:R-:W-:Y:S02]  /*1640*/  IMAD.U32 R5, RZ, RZ, UR39 ;  /* 0x00000027ff057e24 */ /* 0x018fe4000f8e00ff */
[----:B--2---:R-:W-:-:S05]  /*1650*/  IMAD.U32 R3, RZ, RZ, UR38 ;  /* 0x00000026ff037e24 */ /* 0x004fca000f8e00ff */
[----:B------:R-:W-:Y:S01]  /*1660*/  SHF.L.U32 R3, R3, 0x1f, RZ ;  /* 0x0000001f03037819 */ /* 0x000fe200000006ff */
[----:B0-----:R-:W-:-:S06]  /*1670*/  ULEA UR4, UR5, UR4, 0x18 ;  /* 0x0000000405047291 */ /* 0x001fcc000f8ec03f */
[----:B------:R-:W-:-:S05]  /*1680*/  IMAD.U32 R0, RZ, RZ, UR4 ;  /* 0x00000004ff007e24 */ /* 0x000fca000f8e00ff */
[----:B------:R-:W-:-:S04]  /*1690*/  LEA R4, R5, R0, 0x3 ;  /* 0x0000000005047211 */ /* 0x000fc800078e18ff */
[----:B------:R0:W1:Y:S01]  /*16a0*/  SYNCS.PHASECHK.TRANS64.TRYWAIT P1, [R4+URZ], R3 ;  /* 0x00000003040075a7 */ /* 0x000062000802017f */
[----:B------:R-:W-:Y:S05]  /*16b0*/  @!P0 BRA `(.L_x_19) ;  /* 0x0000000000048947 */ /* 0x000fea0003800000 */
[----:B------:R-:W-:Y:S01]  /*16c0*/  BPT.TRAP 0x1 ;  /* 0x000000040000795c */ /* 0x000fe20000300000 */
.L_x_19:
[----:B-1----:R-:W-:Y:S05]  /*16d0*/  @P1 BRA `(.L_x_20) ;  /* 0x0000000000081947 */ /* 0x002fea0003800000 */
[----:B------:R-:W1:Y:S02]  /*16e0*/  SYNCS.PHASECHK.TRANS64.TRYWAIT P1, [R4+URZ], R3 ;  /* 0x00000003040075a7 */ /* 0x000e64000802017f */
[----:B-1----:R-:W-:Y:S05]  /*16f0*/  @!P1 BRA `(.L_x_21) ;  /* 0x0000016000589947 */ /* 0x002fea0003800000 */
.L_x_20:
[----:B------:R-:W-:-:S04]  /*1700*/  UISETP.LT.AND UP0, UPT, UR44, 0x1, UPT ;  /* 0x000000012c00788c */ /* 0x000fc8000bf01270 */
[----:B------:R-:W-:-:S06]  /*1710*/  USEL UR4, UR44, 0x1, UP0 ;  /* 0x000000012c047887 */ /* 0x000fcc0008000000 */
[----:B01----:R-:W-:Y:S01]  /*1720*/  IMAD.U32 R4, RZ, RZ, UR4 ;  /* 0x00000004ff047e24 */ /* 0x003fe2000f8e00ff */
[----:B------:R-:W-:Y:S05]  /*1730*/  WARPSYNC.ALL ;  /* 0x0000000000007948 */ /* 0x000fea0003800000 */
[----:B------:R-:W-:-:S04]  /*1740*/  IADD3 R4, -R4, UR44, RZ ;  /* 0x0000002c04047c10 */ /* 0x000fc8000fffe1ff */
[----:B------:R-:W-:Y:S02]  /*1750*/  ISETP.GE.AND P1, PT, R4, 0x1, PT ;  /* 0x000000010400780c */ /* 0x000fe40003f26270 */
[----:B------:R-:W-:Y:S01]  /*1760*/  R2UR UR4, R0 ;  /* 0x00000000000472ca */ /* 0x000fe200000e0000 */
[----:B------:R-:W-:Y:S01]  /*1770*/  ULOP3.LUT UR8, UR46, 0x10000, URZ, 0xfc, !UPT ;  /* 0x000100002e087892 */ /* 0x000fe2000f8efc3f */
[----:B------:R-:W-:Y:S01]  /*1780*/  WARPGROUP.ARRIVE ;  /* 0x00000000000079c5 */ /* 0x000fe20000000000 */
[----:B------:R-:W-:Y:S01]  /*1790*/  UMOV UR5, 0x80000020 ;  /* 0x8000002000057882 */ /* 0x000fe20000000000 */
[----:B------:R-:W-:Y:S01]  /*17a0*/  UMOV UR7, 0x80000020 ;  /* 0x8000002000077882 */ /* 0x000fe20000000000 */
[----:B------:R-:W-:-:S08]  /*17b0*/  ULEA UR10, UR39, UR8, 0xa ;  /* 0x00000008270a7291 */ /* 0x000fd0000f8e503f */
[----:B------:R-:W-:-:S04]  /*17c0*/  UIADD3 UR4, UR4, 0x10100, URZ ;  /* 0x0001010004047890 */ /* 0x000fc8000fffe03f */
[----:B------:R-:W-:-:S04]  /*17d0*/  USHF.R.U32.HI UR4, URZ, 0x4, UR4 ;  /* 0x000000043f047899 */ /* 0x000fc80008011604 */
[----:B------:R-:W-:-:S04]  /*17e0*/  ULOP3.LUT UR4, UR4, 0x3fff, URZ, 0xc0, !UPT ;  /* 0x00003fff04047892 */ /* 0x000fc8000f8ec03f */
[----:B------:R-:W-:-:S03]  /*17f0*/  ULOP3.LUT UR9, UR4, 0x10000, URZ, 0xfc, !UPT ;  /* 0x0001000004097892 */ /* 0x000fc6000f8efc3f */
[----:B------:R-:W-:Y:S01]  /*1800*/  UMOV UR4, UR10 ;  /* 0x0000000a00047c82 */ /* 0x000fe20008000000 */
[----:B------:R-:W-:-:S07]  /*1810*/  ULEA UR11, UR39, UR9, 0xa ;  /* 0x00000009270b7291 */ /* 0x000fce000f8e503f */
[----:B------:R-:W-:Y:S02]  /*1820*/  UMOV UR6, UR11 ;  /* 0x0000000b00067c82 */ /* 0x000fe40008000000 */
[----:B------:R-:W-:Y:S01]  /*1830*/  HGMMA.64x256x16.F32 R24, gdesc[UR4], RZ, !UPT, gsb0 ;  /* 0x03e00000041879f0 */ /* 0x000fe2000c0008ff */
[----:B------:R-:W-:Y:S01]  /*1840*/  UIADD3 UR4, UR10, 0x200, URZ ;  /* 0x000002000a047890 */ /* 0x000fe2000fffe03f */
[----:B------:R-:W-:Y:S01]  /*1850*/  UMOV UR5, 0x80000020 ;  /* 0x8000002000057882 */ /* 0x000fe20000000000 */
[----:B------:R-:W-:Y:S02]  /*1860*/  WARPGROUP.DEPBAR.LE gsb0, 0x0 ;  /* 0x00008000000079c5 */ /* 0x000fe40000010000 */
[----:B------:R-:W-:Y:S01]  /*1870*/  STL.64 [R1], R24 ;  /* 0x0000001801007387 */ /* 0x000fe20000100a00 */
[----:B------:R-:W-:Y:S01]  /*1880*/  IMAD.MOV.U32 R235, RZ, RZ, R51 ;  /* 0x000000ffffeb7224 */ /* 0x000fe200078e0033 */
[----:B------:R-:W-:Y:S01]  /*1890*/  MOV R230, R56 ;  /* 0x0000003800e67202 */ /* 0x000fe20000000f00 */
[----:B------:R-:W-:Y:S01]  /*18a0*/  IMAD.MOV.U32 R234, RZ, RZ, R52 ;  /* 0x000000ffffea7224 */ /* 0x000fe200078e0034 */
[----:B------:R-:W-:Y:S01]  /*18b0*/  STL.64 [R1+0x8], R26 ;  /* 0x0000081a01007387 */ /* 0x000fe20000100a00 */
        /* <DEDUP_REMOVED lines=47> */
[----:B------:R-:W-:Y:S01]  /*1bb0*/  MOV R8, R147 ;  /* 0x0000009300087202 */ /* 0x000fe20000000f00 */
[----:B------:R-:W-:Y:S01]  /*1bc0*/  IMAD.MOV.U32 R165, RZ, RZ, R81 ;  /* 0x000000ffffa57224 */ /* 0x000fe200078e0051 */
[----:B------:R0:W-:Y:S01]  /*1bd0*/  STL [R1+0x68], R50 ;  /* 0x0000683201007387 */ /* 0x0001e20000100800 */
[----:B------:R-:W-:-:S02]  /*1be0*/  IMAD.MOV.U32 R166, RZ, RZ, R82 ;  /* 0x000000ffffa67224 */ /* 0x000fc400078e0052 */
[----:B------:R-:W-:Y:S01]  /*1bf0*/  IMAD.MOV.U32 R167, RZ, RZ, R83 ;  /* 0x000000ffffa77224 */ /* 0x000fe200078e0053 */
[----:B------:R-:W-:Y:S01]  /*1c00*/  STL [R1+0x2b8], R152 ;  /* 0x0002b89801007387 */ /* 0x000fe20000100800 */
[----:B------:R-:W-:Y:S02]  /*1c10*/  IMAD.MOV.U32 R169, RZ, RZ, R85 ;  /* 0x000000ffffa97224 */ /* 0x000fe400078e0055 */
[----:B------:R-:W-:Y:S02]  /*1c20*/  IMAD.MOV.U32 R170, RZ, RZ, R86 ;  /* 0x000000ffffaa7224 */ /* 0x000fe400078e0056 */
[----:B------:R-:W-:Y:S02]  /*1c30*/  IMAD.MOV.U32 R171, RZ, RZ, R87 ;  /* 0x000000ffffab7224 */ /* 0x000fe400078e0057 */
[----:B------:R-:W-:Y:S02]  /*1c40*/  IMAD.MOV.U32 R172, RZ, RZ, R88 ;  /* 0x000000ffffac7224 */ /* 0x000fe400078e0058 */
[----:B------:R-:W-:-:S02]  /*1c50*/  IMAD.MOV.U32 R173, RZ, RZ, R89 ;  /* 0x000000ffffad7224 */ /* 0x000fc400078e0059 */
[----:B------:R-:W-:Y:S02]  /*1c60*/  IMAD.MOV.U32 R174, RZ, RZ, R90 ;  /* 0x000000ffffae7224 */ /* 0x000fe400078e005a */
        /* <DEDUP_REMOVED lines=52> */
[----:B0-----:R-:W-:-:S06]  /*1fb0*/  WARPGROUP.ARRIVE ;  /* 0x00000000000079c5 */ /* 0x001fcc0000000000 */
[----:B------:R-:W-:Y:S03]  /*1fc0*/  HGMMA.64x256x16.F32 R24, gdesc[UR4], RZ, !UPT, gsb0 ;  /* 0x03e00000041879f0 */ /* 0x000fe6000c0008ff */
[----:B------:R-:W-:Y:S02]  /*1fd0*/  WARPGROUP.DEPBAR.LE gsb0, 0x0 ;  /* 0x00008000000079c5 */ /* 0x000fe40000010000 */
[----:B------:R-:W-:Y:S04]  /*1fe0*/  STL.64 [R1+0x2b0], R150 ;  /* 0x0002b09601007387 */ /* 0x000fe80000100a00 */
        /* <DEDUP_REMOVED lines=20> */
[----:B------:R0:W-:Y:S04]  /*2130*/  STL.64 [R1+0x208], R108 ;  /* 0x0002086c01007387 */ /* 0x0001e80000100a00 */
[----:B0-----:R-:W2:Y:S04]  /*2140*/  LDL.LU R108, [R1] ;  /* 0x00000000016c7983 */ /* 0x001ea80000300800 */
[----:B------:R-:W2:Y:S04]  /*2150*/  LDL.LU R109, [R1+0x4] ;  /* 0x00000400016d7983 */ /* 0x000ea80000300800 */
        /* <DEDUP_REMOVED lines=24> */
[----:B------:R-:W2:Y:S01]  /*22e0*/  LDL.LU R134, [R1+0x68] ;  /* 0x0000680001867983 */ /* 0x000ea20000300800 */
[----:B------:R-:W-:Y:S01]  /*22f0*/  IMAD.MOV.U32 R135, RZ, RZ, R235 ;  /* 0x000000ffff877224 */ /* 0x000fe200078e00eb */
[----:B------:R-:W-:Y:S01]  /*2300*/  MOV R137, R233 ;  /* 0x000000e900897202 */ /* 0x000fe20000000f00 */
[----:B------:R-:W-:Y:S01]  /*2310*/  IMAD.MOV.U32 R136, RZ, RZ, R234 ;  /* 0x000000ffff887224 */ /* 0x000fe200078e00ea */
[----:B------:R-:W-:Y:S01]  /*2320*/  MOV R144, R226 ;  /* 0x000000e200907202 */ /* 0x000fe20000000f00 */
[----:B------:R-:W-:Y:S01]  /*2330*/  IMAD.MOV.U32 R138, RZ, RZ, R232 ;  /* 0x000000ffff8a7224 */ /* 0x000fe200078e00e8 */
[----:B------:R-:W-:Y:S01]  /*2340*/  MOV R150, R220 ;  /* 0x000000dc00967202 */ /* 0x000fe20000000f00 */
[----:B------:R-:W-:Y:S01]  /*2350*/  IMAD.MOV.U32 R139, RZ, RZ, R231 ;  /* 0x000000ffff8b7224 */ /* 0x000fe200078e00e7 */
[----:B------:R-:W-:Y:S01]  /*2360*/  MOV R233, R6 ;  /* 0x0000000600e97202 */ /* 0x000fe20000000f00 */
[----:B------:R-:W-:Y:S01]  /*2370*/  IMAD.MOV.U32 R140, RZ, RZ, R230 ;  /* 0x000000ffff8c7224 */ /* 0x000fe200078e00e6 */
[----:B------:R-:W-:Y:S01]  /*2380*/  UIADD3 UR4, UR10, 0x2, URZ ;  /* 0x000000020a047890 */ /* 0x000fe2000fffe03f */
[----:B------:R-:W-:Y:S01]  /*2390*/  IMAD.MOV.U32 R141, RZ, RZ, R229 ;  /* 0x000000ffff8d7224 */ /* 0x000fe200078e00e5 */
[----:B------:R-:W-:Y:S01]  /*23a0*/  UIADD3 UR6, UR11, 0x2, URZ ;  /* 0x000000020b067890 */ /* 0x000fe2000fffe03f */
[----:B------:R-:W-:Y:S01]  /*23b0*/  IMAD.MOV.U32 R142, RZ, RZ, R228 ;  /* 0x000000ffff8e7224 */ /* 0x000fe200078e00e4 */
[----:B------:R-:W-:Y:S01]  /*23c0*/  UMOV UR5, 0x80000020 ;  /* 0x8000002000057882 */ /* 0x000fe20000000000 */
[----:B------:R-:W-:Y:S01]  /*23d0*/  IMAD.MOV.U32 R143, RZ, RZ, R227 ;  /* 0x000000ffff8f7224 */ /* 0x000fe200078e00e3 */
[----:B------:R-:W-:Y:S01]  /*23e0*/  MOV R227, R12 ;  /* 0x0000000c00e37202 */ /* 0x000fe20000000f00 */
[----:B------:R-:W-:Y:S01]  /*23f0*/  IMAD.MOV.U32 R145, RZ, RZ, R225 ;  /* 0x000000ffff917224 */ /* 0x000fe200078e00e1 */
[----:B------:R-:W-:Y:S01]  /*2400*/  UMOV UR7, 0x80000020 ;  /* 0x8000002000077882 */ /* 0x000fe20000000000 */
[----:B------:R-:W-:-:S02]  /*2410*/  IMAD.MOV.U32 R146, RZ, RZ, R224 ;  /* 0x000000ffff927224 */ /* 0x000fc400078e00e0 */
[----:B------:R-:W-:Y:S02]  /*2420*/  IMAD.MOV.U32 R147, RZ, RZ, R223 ;  /* 0x000000ffff937224 */ /* 0x000fe400078e00df */
[----:B------:R-:W-:Y:S02]  /*2430*/  IMAD.MOV.U32 R148, RZ, RZ, R222 ;  /* 0x000000ffff947224 */ /* 0x000fe400078e00de */
[----:B------:R-:W-:Y:S01]  /*2440*/  IMAD.MOV.U32 R149, RZ, RZ, R221 ;  /* 0x000000ffff957224 */ /* 0x000fe200078e00dd */
[----:B------:R-:W-:Y:S01]  /*2450*/  MOV R221, R20 ;  /* 0x0000001400dd7202 */ /* 0x000fe20000000f00 */
        /* <DEDUP_REMOVED lines=16> */
[----:B------:R-:W-:-:S06]  /*2560*/  IMAD.MOV.U32 R235, RZ, RZ, R3 ;  /* 0x000000ffffeb7224 */ /* 0x000fcc00078e0003 */
[----:B--2---:R-:W-:-:S06]  /*2570*/  WARPGROUP.ARRIVE ;  /* 0x00000000000079c5 */ /* 0x004fcc0000000000 */
[----:B------:R-:W-:Y:S03]  /*2580*/  HGMMA.64x256x16.F32 R108, gdesc[UR4], R108, gsb0 ;  /* 0x03e00000046c79f0 */ /* 0x000fe6000800086c */
[----:B------:R-:W-:Y:S02]  /*2590*/  WARPGROUP.DEPBAR.LE gsb0, 0x0 ;  /* 0x00008000000079c5 */ /* 0x000fe40000010000 */
[----:B------:R-:W-:Y:S04]  /*25a0*/  STL.64 [R1], R108 ;  /* 0x0000006c01007387 */ /* 0x000fe80000100a00 */
        /* <DEDUP_REMOVED lines=63> */
[----:B0-----:R1:W5:Y:S04]  /*29a0*/  LDL.LU R152, [R1+0x2b8] ;  /* 0x0002b80001987983 */ /* 0x0013680000300800 */
[----:B------:R-:W2:Y:S04]  /*29b0*/  LDL.LU.64 R150, [R1+0x2b0] ;  /* 0x0002b00001967983 */ /* 0x000ea80000300a00 */
        /* <DEDUP_REMOVED lines=20> */
[----:B------:R-:W2:Y:S01]  /*2b00*/  LDL.LU.64 R108, [R1+0x208] ;  /* 0x00020800016c7983 */ /* 0x000ea20000300a00 */
[----:B------:R-:W-:Y:S01]  /*2b10*/  UIADD3 UR4, UR10, 0x202, URZ ;  /* 0x000002020a047890 */ /* 0x000fe2000fffe03f */
[----:B------:R-:W-:Y:S01]  /*2b20*/  UMOV UR5, 0x80000020 ;  /* 0x8000002000057882 */ /* 0x000fe20000000000 */
[----:B--2---:R-:W-:-:S07]  /*2b30*/  WARPGROUP.ARRIVE ;  /* 0x00000000000079c5 */ /* 0x004fce0000000000 */
[----:B------:R-:W-:Y:S03]  /*2b40*/  HGMMA.64x256x16.F32 R24, gdesc[UR4], R24, gsb0 ;  /* 0x03e00000041879f0 */ /* 0x000fe60008000818 */
[----:B------:R-:W-:Y:S02]  /*2b50*/  WARPGROUP.DEPBAR.LE gsb0, 0x0 ;  /* 0x00008000000079c5 */ /* 0x000fe40000010000 */
[----:B-1----:R-:W-:Y:S05]  /*2b60*/  @!P1 BRA `(.L_x_22) ;  /* 0x0000002000949947 */ /* 0x002fea0003800000 */
[----:B------:R-:W-:Y:S02]  /*2b70*/  UIADD3 UR4, UR39, 0x1, URZ ;  /* 0x0000000127047890 */ /* 0x000fe4000fffe03f */
[----:B------:R-:W-:Y:S02]  /*2b80*/  UMOV UR11, UR39 ;  /* 0x00000027000b7c82 */ /* 0x000fe40008000000 */
[----:B------:R-:W-:-:S04]  /*2b90*/  UISETP.NE.AND UP0, UPT, UR4, 0x4, UPT ;  /* 0x000000040400788c */ /* 0x000fc8000bf05270 */
[----:B------:R-:W-:Y:S02]  /*2ba0*/  USEL UR5, URZ, 0x1, UP0 ;  /* 0x000000013f057887 */ /* 0x000fe40008000000 */
[----:B------:R-:W-:Y:S02]  /*2bb0*/  USEL UR10, UR4, URZ, UP0 ;  /* 0x0000003f040a7287 */ /* 0x000fe40008000000 */
[----:B------:R-:W-:-:S06]  /*2bc0*/  ULOP3.LUT UR5, UR38, UR5, URZ, 0x3c, !UPT ;  /* 0x0000000526057292 */ /* 0x000fcc000f8e3c3f */
[----:B------:R-:W-:-:S07]  /*2bd0*/  IMAD.U32 R3, RZ, RZ, UR5 ;  /* 0x00000005ff037e24 */ /* 0x000fce000f8e00ff */
.L_x_29:
[----:B------:R-:W-:Y:S05]  /*2be0*/  @!P0 BRA `(.L_x_23) ;  /* 0x0000000000048947 */ /* 0x000fea0003800000 */
[----:B------:R-:W-:Y:S01]  /*2bf0*/  BPT.TRAP 0x1 ;  /* 0x000000040000795c */ /* 0x000fe20000300000 */
.L_x_23:
[----:B------:R-:W0:Y:S01]  /*2c00*/  S2UR UR5, SR_CgaCtaId ;  /* 0x00000000000579c3 */ /* 0x000e220000008800 */
[----:B------:R-:W-:Y:S01]  /*2c10*/  UMOV UR4, 0x400 ;  /* 0x0000040000047882 */ /* 0x000fe20000000000 */
[----:B------:R-:W-:Y:S01]  /*2c20*/  IMAD.U32 R5, RZ, RZ, UR10 ;  /* 0x0000000aff057e24 */ /* 0x000fe2000f8e00ff */
[----:B------:R-:W-:Y:S01]  /*2c30*/  SHF.L.U32 R6, R3, 0x1f, RZ ;  /* 0x0000001f03067819 */ /* 0x000fe200000006ff */
[----:B0-----:R-:W-:-:S06]  /*2c40*/  ULEA UR4, UR5, UR4, 0x18 ;  /* 0x0000000405047291 */ /* 0x001fcc000f8ec03f */
[----:B------:R-:W-:-:S05]  /*2c50*/  IMAD.U32 R0, RZ, RZ, UR4 ;  /* 0x00000004ff007e24 */ /* 0x000fca000f8e00ff */
[----:B------:R-:W-:-:S04]  /*2c60*/  LEA R5, R5, R0, 0x3 ;  /* 0x0000000005057211 */ /* 0x000fc800078e18ff */
[----:B------:R0:W1:Y:S01]  /*2c70*/  SYNCS.PHASECHK.TRANS64.TRYWAIT P1, [R5+URZ], R6 ;  /* 0x00000006050075a7 */ /* 0x000062000802017f */
[----:B------:R-:W-:Y:S05]  /*2c80*/  @!P0 BRA `(.L_x_24) ;  /* 0x0000000000048947 */ /* 0x000fea0003800000 */
[----:B------:R-:W-:Y:S01]  /*2c90*/  BPT.TRAP 0x1 ;  /* 0x000000040000795c */ /* 0x000fe20000300000 */
.L_x_24:
[----:B-1----:R-:W-:Y:S05]  /*2ca0*/  @P1 BRA `(.L_x_25) ;  /* 0x0000000000081947 */ /* 0x002fea0003800000 */
[----:B------:R-:W1:Y:S02]  /*2cb0*/  SYNCS.PHASECHK.TRANS64.TRYWAIT P1, [R5+URZ], R6 ;  /* 0x00000006050075a7 */ /* 0x000e64000802017f */
[----:B-1----:R-:W-:Y:S05]  /*2cc0*/  @!P1 BRA `(.L_x_26) ;  /* 0x0000014800f89947 */ /* 0x002fea0003800000 */
.L_x_25:
        /* <DEDUP_REMOVED lines=64> */
[----:B--2---:R-:W2:Y:S04]  /*30d0*/  LDL.LU.64 R24, [R1] ;  /* 0x0000000001187983 */ /* 0x004ea80000300a00 */
        /* <DEDUP_REMOVED lines=63> */
[----:B------:R-:W-:-:S02]  /*34d0*/  ULEA UR12, UR10, UR8, 0xa ;  /* 0x000000080a0c7291 */ /* 0x000fc4000f8e503f */
[----:B------:R-:W-:Y:S01]  /*34e0*/  ULEA UR13, UR10, UR9, 0xa ;  /* 0x000000090a0d7291 */ /* 0x000fe2000f8e503f */
[----:B------:R-:W-:Y:S01]  /*34f0*/  UMOV UR5, 0x80000020 ;  /* 0x8000002000057882 */ /* 0x000fe20000000000 */
[----:B------:R-:W-:-:S03]  /*3500*/  UMOV UR7, 0x80000020 ;  /* 0x8000002000077882 */ /* 0x000fc60000000000 */
[----:B------:R-:W-:Y:S02]  /*3510*/  UMOV UR4, UR12 ;  /* 0x0000000c00047c82 */ /* 0x000fe40008000000 */
[----:B------:R-:W-:Y:S01]  /*3520*/  UMOV UR6, UR13 ;  /* 0x0000000d00067c82 */ /* 0x000fe20008000000 */
[----:B--2---:R-:W-:-:S06]  /*3530*/  WARPGROUP.ARRIVE ;  /* 0x00000000000079c5 */ /* 0x004fcc0000000000 */
[----:B------:R-:W-:Y:S03]  /*3540*/  HGMMA.64x256x16.F32 R24, gdesc[UR4], R24, gsb0 ;  /* 0x03e00000041879f0 */ /* 0x000fe60008000818 */
[----:B------:R-:W-:Y:S02]  /*3550*/  WARPGROUP.DEPBAR.LE gsb0, 0x0 ;  /* 0x00008000000079c5 */ /* 0x000fe40000010000 */
[----:B------:R-:W-:Y:S01]  /*3560*/  STL.64 [R1], R24 ;  /* 0x0000001801007387 */ /* 0x000fe20000100a00 */
[----:B01----:R-:W-:Y:S01]  /*3570*/  IMAD.MOV.U32 R6, RZ, RZ, R150 ;  /* 0x000000ffff067224 */ /* 0x003fe200078e0096 */
        /* <DEDUP_REMOVED lines=50> */
[----:B------:R0:W-:Y:S01]  /*38a0*/  STL.64 [R1+0x68], R50 ;  /* 0x0000683201007387 */ /* 0x0001e20000100a00 */
[----:B------:R-:W-:Y:S01]  /*38b0*/  IMAD.MOV.U32 R205, RZ, RZ, R121 ;  /* 0x000000ffffcd7224 */ /* 0x000fe200078e0079 */
[----:B------:R-:W-:Y:S01]  /*38c0*/  MOV R153, R69 ;  /* 0x0000004500997202 */ /* 0x000fe20000000f00 */
[----:B------:R-:W-:Y:S01]  /*38d0*/  IMAD.MOV.U32 R202, RZ, RZ, R118 ;  /* 0x000000ffffca7224 */ /* 0x000fe200078e0076 */
[----:B------:R-:W2:Y:S01]  /*38e0*/  LDL.LU.64 R150, [R1+0x4b8] ;  /* 0x0004b80001967983 */ /* 0x000ea20000300a00 */
        /* <DEDUP_REMOVED lines=8> */
[----:B------:R-:W-:-:S02]  /*3970*/  IMAD.MOV.U32 R196, RZ, RZ, R112 ;  /* 0x000000ffffc47224 */ /* 0x000fc400078e0070 */
[----:B------:R-:W-:Y:S01]  /*3980*/  IMAD.MOV.U32 R197, RZ, RZ, R113 ;  /* 0x000000ffffc57224 */ /* 0x000fe200078e0071 */
[----:B------:R-:W2:Y:S01]  /*3990*/  LDL.LU.64 R144, [R1+0x4a0] ;  /* 0x0004a00001907983 */ /* 0x000ea20000300a00 */
[----:B------:R-:W-:Y:S02]  /*39a0*/  IMAD.MOV.U32 R194, RZ, RZ, R110 ;  /* 0x000000ffffc27224 */ /* 0x000fe400078e006e */
[----:B------:R-:W-:Y:S01]  /*39b0*/  IMAD.MOV.U32 R192, RZ, RZ, R108 ;  /* 0x000000ffffc07224 */ /* 0x000fe200078e006c */
[----:B------:R-:W2:Y:S01]  /*39c0*/  LDL.LU.64 R142, [R1+0x498] ;  /* 0x00049800018e7983 */ /* 0x000ea20000300a00 */
[----:B------:R-:W-:Y:S02]  /*39d0*/  IMAD.MOV.U32 R193, RZ, RZ, R109 ;  /* 0x000000ffffc17224 */ /* 0x000fe400078e006d */
        /* <DEDUP_REMOVED lines=92> */
[----:B0-----:R-:W2:Y:S04]  /*3fa0*/  LDL.LU.64 R50, [R1+0x328] ;  /* 0x0003280001327983 */ /* 0x001ea80000300a00 */
        /* <DEDUP_REMOVED lines=14> */
[----:B------:R-:W-:-:S02]  /*4090*/  UMOV UR5, 0x80000020 ;  /* 0x8000002000057882 */ /* 0x000fc40000000000 */
[----:B-----5:R-:W-:Y:S01]  /*40a0*/  STL [R1+0x2b8], R152 ;  /* 0x0002b89801007387 */ /* 0x020fe20000100800 */
[----:B--2---:R-:W-:-:S06]  /*40b0*/  WARPGROUP.ARRIVE ;  /* 0x00000000000079c5 */ /* 0x004fcc0000000000 */
[----:B------:R-:W-:Y:S03]  /*40c0*/  HGMMA.64x256x16.F32 R24, gdesc[UR4], R24, gsb0 ;  /* 0x03e00000041879f0 */ /* 0x000fe60008000818 */
        /* <DEDUP_REMOVED lines=59> */
[----:B------:R-:W-:-:S02]  /*4480*/  IMAD.MOV.U32 R141, RZ, RZ, R230 ;  /* 0x000000ffff8d7224 */ /* 0x000fc400078e00e6 */
[----:B------:R-:W-:Y:S02]  /*4490*/  IMAD.MOV.U32 R142, RZ, RZ, R229 ;  /* 0x000000ffff8e7224 */ /* 0x000fe400078e00e5 */
[----:B------:R-:W-:Y:S01]  /*44a0*/  IMAD.MOV.U32 R144, RZ, RZ, R227 ;  /* 0x000000ffff907224 */ /* 0x000fe200078e00e3 */
[----:B------:R-:W-:Y:S01]  /*44b0*/  MOV R227, R13 ;  /* 0x0000000d00e37202 */ /* 0x000fe20000000f00 */
[----:B------:R-:W-:Y:S02]  /*44c0*/  IMAD.MOV.U32 R145, RZ, RZ, R226 ;  /* 0x000000ffff917224 */ /* 0x000fe400078e00e2 */
[----:B------:R-:W-:Y:S02]  /*44d0*/  IMAD.MOV.U32 R146, RZ, RZ, R225 ;  /* 0x000000ffff927224 */ /* 0x000fe400078e00e1 */
[----:B------:R-:W-:Y:S02]  /*44e0*/  IMAD.MOV.U32 R147, RZ, RZ, R224 ;  /* 0x000000ffff937224 */ /* 0x000fe400078e00e0 */
[----:B------:R-:W-:-:S02]  /*44f0*/  IMAD.MOV.U32 R148, RZ, RZ, R223 ;  /* 0x000000ffff947224 */ /* 0x000fc400078e00df */
[----:B------:R-:W-:Y:S01]  /*4500*/  IMAD.MOV.U32 R150, RZ, RZ, R221 ;  /* 0x000000ffff967224 */ /* 0x000fe200078e00dd */
[----:B------:R-:W-:Y:S01]  /*4510*/  MOV R221, R21 ;  /* 0x0000001500dd7202 */ /* 0x000fe20000000f00 */
        /* <DEDUP_REMOVED lines=15> */
[----:B------:R-:W-:Y:S01]  /*4610*/  IMAD.MOV.U32 R235, RZ, RZ, R5 ;  /* 0x000000ffffeb7224 */ /* 0x000fe200078e0005 */
[----:B------:R-:W-:Y:S02]  /*4620*/  UIADD3 UR4, UR12, 0x2, URZ ;  /* 0x000000020c047890 */ /* 0x000fe4000fffe03f */
[----:B------:R-:W-:Y:S01]  /*4630*/  UIADD3 UR6, UR13, 0x2, URZ ;  /* 0x000000020d067890 */ /* 0x000fe2000fffe03f */
[----:B------:R-:W-:Y:S01]  /*4640*/  UMOV UR5, 0x80000020 ;  /* 0x8000002000057882 */ /* 0x000fe20000000000 */
[----:B------:R-:W-:Y:S01]  /*4650*/  UMOV UR7, 0x80000020 ;  /* 0x8000002000077882 */ /* 0x000fe20000000000 */
        /* <DEDUP_REMOVED lines=96> */
[----:B------:R-:W-:Y:S01]  /*4c60*/  BPT.TRAP 0x1 ;  /* 0x000000040000795c */ /* 0x000fe20000300000 */
.L_x_27:
[----:B------:R-:W-:Y:S01]  /*4c70*/  ISETP.NE.AND P1, PT, R17, RZ, PT ;  /* 0x000000ff1100720c */ /* 0x000fe20003f25270 */
[----:B------:R-:W-:Y:S01]  /*4c80*/  IMAD.U32 R5, RZ, RZ, UR11 ;  /* 0x0000000bff057e24 */ /* 0x000fe2000f8e00ff */
[----:B------:R-:W-:-:S11]  /*4c90*/  UISETP.GT.U32.AND UP0, UPT, UR40, 0x1, UPT ;  /* 0x000000012800788c */ /* 0x000fd6000bf04070 */
[----:B------:R-:W-:-:S04]  /*4ca0*/  @P1 IMAD R5, R5, 0x8, R0 ;  /* 0x0000000805051824 */ /* 0x000fc800078e0200 */
[----:B------:R-:W-:-:S05]  /*4cb0*/  @P1 VIADD R5, R5, 0x20 ;  /* 0x0000002005051836 */ /* 0x000fca0000000000 */
[----:B-----5:R-:W-:-:S04]  /*4cc0*/  @P1 PRMT R5, R152, 0x654, R5 ;  /* 0x0000065498051816 */ /* 0x020fc80000000005 */
[----:B------:R0:W-:Y:S01]  /*4cd0*/  @P1 SYNCS.ARRIVE.TRANS64.RED.A1T0 RZ, [R5+URZ], RZ ;  /* 0x000000ff05ff19a7 */ /* 0x0001e2000810043f */
[----:B------:R-:W-:-:S13]  /*4ce0*/  PLOP3.LUT P1, PT, PT, PT, UP0, 0x80, 0x0 ;  /* 0x000000000000781c */ /* 0x000fda0003f2f008 */
[----:B0-----:R-:W-:Y:S05]  /*4cf0*/  @P1 BRA `(.L_x_28) ;  /* 0x0000000000041947 */ /* 0x001fea0003800000 */
[----:B------:R-:W-:Y:S01]  /*4d00*/  BPT.TRAP 0x1 ;  /* 0x000000040000795c */ /* 0x000fe20000300000 */
.L_x_28:
[----:B------:R-:W-:Y:S01]  /*4d10*/  UIADD3 UR10, UR10, 0x1, URZ ;  /* 0x000000010a0a7890 */ /* 0x000fe2000fffe03f */
[C---:B------:R-:W-:Y:S01]  /*4d20*/  ISETP.GT.AND P1, PT, R4.reuse, 0x1, PT ;  /* 0x000000010400780c */ /* 0x040fe20003f24270 */
[----:B------:R-:W-:Y:S01]  /*4d30*/  UIADD3 UR11, UR11, 0x1, URZ ;  /* 0x000000010b0b7890 */ /* 0x000fe2000fffe03f */
[----:B------:R-:W-:Y:S01]  /*4d40*/  IADD3 R4, R4, -0x1, RZ ;  /* 0xffffffff04047810 */ /* 0x000fe20007ffe0ff */
[----:B------:R-:W-:Y:S02]  /*4d50*/  UISETP.NE.AND UP0, UPT, UR10, 0x4, UPT ;  /* 0x000000040a00788c */ /* 0x000fe4000bf05270 */
[----:B------:R-:W-:Y:S02]  /*4d60*/  UISETP.NE.AND UP1, UPT, UR11, 0x4, UPT ;  /* 0x000000040b00788c */ /* 0x000fe4000bf25270 */
[----:B------:R-:W-:Y:S02]  /*4d70*/  USEL UR4, URZ, 0x1, UP0 ;  /* 0x000000013f047887 */ /* 0x000fe40008000000 */
[----:B------:R-:W-:-:S02]  /*4d80*/  USEL UR10, UR10, URZ, UP0 ;  /* 0x0000003f0a0a7287 */ /* 0x000fc40008000000 */
[----:B------:R-:W-:Y:S02]  /*4d90*/  USEL UR11, UR11, URZ, UP1 ;  /* 0x0000003f0b0b7287 */ /* 0x000fe40008800000 */
[----:B------:R-:W-:Y:S01]  /*4da0*/  LOP3.LUT R3, R3, UR4, RZ, 0x3c, !PT ;  /* 0x0000000403037c12 */ /* 0x000fe2000f8e3cff */
[----:B------:R-:W-:Y:S09]  /*4db0*/  @P1 BRA `(.L_x_29) ;  /* 0xffffffdc00881947 */ /* 0x000ff2000383ffff */
.L_x_22:
[----:B------:R-:W0:Y:S02]  /*4dc0*/  LDC R3, c[0x0][0x28c] ;  /* 0x0000a300ff037b82 */ /* 0x000e240000000800 */
[----:B0-----:R-:W-:-:S13]  /*4dd0*/  ISETP.GE.AND P1, PT, R3, 0x1, PT ;  /* 0x000000010300780c */ /* 0x001fda0003f26270 */
[----:B------:R-:W-:Y:S05]  /*4de0*/  @!P1 BRA `(.L_x_30) ;  /* 0x0000000000449947 */ /* 0x000fea0003800000 */
[----:B------:R-:W-:Y:S05]  /*4df0*/  @!P0 BRA `(.L_x_31) ;  /* 0x0000000000048947 */ /* 0x000fea0003800000 */
[----:B------:R-:W-:Y:S01]  /*4e00*/  BPT.TRAP 0x1 ;  /* 0x000000040000795c */ /* 0x000fe20000300000 */
.L_x_31:
[----:B------:R-:W-:Y:S01]  /*4e10*/  ISETP.NE.AND P0, PT, R17, RZ, PT ;  /* 0x000000ff1100720c */ /* 0x000fe20003f05270 */
[----:B------:R-:W-:-:S12]  /*4e20*/  UISETP.LT.AND UP1, UPT, UR44, 0x1, UPT ;  /* 0x000000012c00788c */ /* 0x000fd8000bf21270 */
[----:B------:R-:W-:-:S05]  /*4e30*/  VOTEU.ANY UP0, P0 ;  /* 0x00000000003f7886 */ /* 0x000fca0000000100 */
[----:B------:R-:W-:-:S04]  /*4e40*/  @UP0 USEL UR4, UR44, 0x1, UP1 ;  /* 0x000000012c040887 */ /* 0x000fc80008800000 */
[----:B------:R-:W-:Y:S02]  /*4e50*/  @UP0 UIADD3 UR4, UR39, UR44, -UR4 ;  /* 0x0000002c27040290 */ /* 0x000fe4000fffe804 */
[----:B------:R-:W-:-:S04]  /*4e60*/  UISETP.GT.U32.AND UP0, UPT, UR40, 0x1, UPT ;  /* 0x000000012800788c */ /* 0x000fc8000bf04070 */
[----:B------:R-:W-:-:S04]  /*4e70*/  IMAD.U32 R3, RZ, RZ, UR4 ;  /* 0x00000004ff037e24 */ /* 0x000fc8000f8e00ff */
[----:B------:R-:W-:-:S05]  /*4e80*/  @P0 IMAD.SHL.U32 R3, R3, 0x8, RZ ;  /* 0x0000000803030824 */ /* 0x000fca00078e00ff */
[----:B------:R-:W-:-:S04]  /*4e90*/  @P0 LOP3.LUT R3, R3, 0x18, RZ, 0xc0, !PT ;  /* 0x0000001803030812 */ /* 0x000fc800078ec0ff */
[----:B------:R-:W-:-:S04]  /*4ea0*/  @P0 IADD3 R0, R0, 0x20, R3 ;  /* 0x0000002000000810 */ /* 0x000fc80007ffe003 */
[----:B-----5:R-:W-:-:S04]  /*4eb0*/  @P0 PRMT R0, R152, 0x654, R0 ;  /* 0x0000065498000816 */ /* 0x020fc80000000000 */
[----:B------:R0:W-:Y:S01]  /*4ec0*/  @P0 SYNCS.ARRIVE.TRANS64.RED.A1T0 RZ, [R0+URZ], RZ ;  /* 0x000000ff00ff09a7 */ /* 0x0001e2000810043f */
[----:B------:R-:W-:-:S13]  /*4ed0*/  PLOP3.LUT P0, PT, PT, PT, UP0, 0x80, 0x0 ;  /* 0x000000000000781c */ /* 0x000fda0003f0f008 */
[----:B0-----:R-:W-:Y:S05]  /*4ee0*/  @P0 BRA `(.L_x_30) ;  /* 0x0000000000040947 */ /* 0x001fea0003800000 */
[----:B------:R-:W-:Y:S01]  /*4ef0*/  BPT.TRAP 0x1 ;  /* 0x000000040000795c */ /* 0x000fe20000300000 */
.L_x_30:
[----:B------:R-:W0:Y:S01]  /*4f00*/  S2R R8, SR_TID.X ;  /* 0x0000000000087919 */ /* 0x000e220000002100 */
[----:B------:R-:W-:Y:S01]  /*4f10*/  IMAD.MOV.U32 R19, RZ, RZ, 0x6540 ;  /* 0x00006540ff137424 */ /* 0x000fe200078e00ff */
[----:B------:R-:W-:Y:S02]  /*4f20*/  UIMAD.WIDE UR6, UR41, 0x100, URZ ;  /* 0x00000100290678a5 */ /* 0x000fe4000f8e023f */
[----:B------:R-:W-:Y:S01]  /*4f30*/  USHF.R.S32.HI UR10, URZ, 0x1f, UR43 ;  /* 0x0000001f3f0a7899 */ /* 0x000fe2000801142b */
[----:B------:R-:W-:Y:S01]  /*4f40*/  ULDC.64 UR8, c[0x0][0x5d0] ;  /* 0x0001740000087ab9 */ /* 0x000fe20000000a00 */
[----:B------:R-:W-:Y:S02]  /*4f50*/  UIADD3 UR39, UR44, UR39, URZ ;  /* 0x000000272c277290 */ /* 0x000fe4000fffe03f */
[----:B------:R-:W-:Y:S02]  /*4f60*/  UIMAD UR4, UR10, UR8, URZ ;  /* 0x000000080a0472a4 */ /* 0x000fe4000f8e023f */
[----:B------:R-:W-:-:S02]  /*4f70*/  USHF.L.U32 UR41, UR41, 0x8, URZ ;  /* 0x0000000829297899 */ /* 0x000fc4000800063f */
[----:B------:R-:W-:Y:S01]  /*4f80*/  UIMAD UR4, UR43, UR9, UR4 ;  /* 0x000000092b0472a4 */ /* 0x000fe2000f8e0204 */
[----:B------:R-:W-:Y:S01]  /*4f90*/  ULDC UR5, c[0x0][0x284] ;  /* 0x0000a10000057ab9 */ /* 0x000fe20000000800 */
[----:B------:R-:W-:Y:S01]  /*4fa0*/  UISETP.GT.U32.AND UP0, UPT, UR39, 0x3, UPT ;  /* 0x000000032700788c */ /* 0x000fe2000bf04070 */
[----:B------:R-:W-:-:S03]  /*4fb0*/  IMAD.U32 R153, RZ, RZ, UR5 ;  /* 0x00000005ff997e24 */ /* 0x000fc6000f8e00ff */
[----:B------:R-:W-:Y:S01]  /*4fc0*/  UISETP.LT.U32.AND UP0, UPT, UR44, 0x4, UP0 ;  /* 0x000000042c00788c */ /* 0x000fe20008701070 */
[--C-:B0-----:R-:W-:Y:S01]  /*4fd0*/  SHF.R.U32.HI R4, RZ, 0x7, R8.reuse ;  /* 0x00000007ff047819 */ /* 0x101fe20000011608 */
[----:B------:R-:W-:Y:S01]  /*4fe0*/  IMAD.SHL.U32 R18, R8, 0x2, RZ ;  /* 0x0000000208127824 */ /* 0x000fe200078e00ff */
[----:B------:R-:W-:Y:S02]  /*4ff0*/  SHF.R.U32.HI R5, RZ, 0x2, R8 ;  /* 0x00000002ff057819 */ /* 0x000fe40000011608 */
[----:B------:R-:W-:Y:S02]  /*5000*/  LOP3.LUT R4, R4, 0x1, RZ, 0xc0, !PT ;  /* 0x0000000104047812 */ /* 0x000fe400078ec0ff */
[----:B------:R-:W-:Y:S02]  /*5010*/  LOP3.LUT R6, R8, 0x60, RZ, 0xc0, !PT ;  /* 0x0000006008067812 */ /* 0x000fe400078ec0ff */
[----:B------:R-:W-:Y:S01]  /*5020*/  LOP3.LUT R5, R5, 0x7, RZ, 0xc0, !PT ;  /* 0x0000000705057812 */ /* 0x000fe200078ec0ff */
[----:B------:R-:W-:Y:S01]  /*5030*/  IMAD.SHL.U32 R3, R4, 0x40, RZ ;  /* 0x0000004004037824 */ /* 0x000fe200078e00ff */
[----:B------:R-:W-:-:S02]  /*5040*/  LOP3.LUT R18, R18, 0x6, RZ, 0xc0, !PT ;  /* 0x0000000612127812 */ /* 0x000fc400078ec0ff */
[----:B------:R-:W-:Y:S02]  /*5050*/  SHF.R.U32.HI R6, RZ, 0x1, R6 ;  /* 0x00000001ff067819 */ /* 0x000fe40000011606 */
[--C-:B------:R-:W-:Y:S02]  /*5060*/  LOP3.LUT R3, R3, 0x40, R5.reuse, 0xe2, !PT ;  /* 0x0000004003037812 */ /* 0x100fe400078ee205 */
[----:B------:R-:W-:Y:S01]  /*5070*/  PRMT R18, R18, R19, UR42 ;  /* 0x0000002a12127e16 */ /* 0x000fe20008000013 */
[----:B------:R-:W-:Y:S01]  /*5080*/  USHF.L.U32 UR42, UR42, 0x8, URZ ;  /* 0x000000082a2a7899 */ /* 0x000fe2000800063f */
[----:B------:R-:W-:Y:S01]  /*5090*/  IADD3 R0, RZ, -R6, -R5 ;  /* 0x80000006ff007210 */ /* 0x000fe20007ffe805 */
[----:B------:R-:W-:Y:S01]  /*50a0*/  IMAD.MOV.U32 R5, RZ, RZ, -0x2 ;  /* 0xfffffffeff057424 */ /* 0x000fe200078e00ff */
[----:B------:R-:W-:Y:S02]  /*50b0*/  LOP3.LUT R3, R3, UR6, R6, 0xfe, !PT ;  /* 0x0000000603037c12 */ /* 0x000fe4000f8efe06 */
[----:B------:R-:W-:Y:S01]  /*50c0*/  SHF.R.S32.HI R19, RZ, 0x1f, R18 ;  /* 0x0000001fff137819 */ /* 0x000fe20000011412 */
[----:B------:R-:W-:Y:S01]  /*50d0*/  IMAD R0, R4, -0x40, R0 ;  /* 0xffffffc004007824 */ /* 0x000fe200078e0200 */
[----:B------:R-:W-:Y:S01]  /*50e0*/  MOV R6, UR8 ;  /* 0x0000000800067c02 */ /* 0x000fe20008000f00 */
[----:B------:R-:W-:-:S02]  /*50f0*/  ULDC UR8, c[0x0][0x288] ;  /* 0x0000a20000087ab9 */ /* 0x000fc40000000800 */
[----:B------:R-:W-:Y:S01]  /*5100*/  UISETP.GE.AND UP1, UPT, UR42, UR8, UPT ;  /* 0x000000082a00728c */ /* 0x000fe2000bf26270 */
[----:B------:R-:W-:Y:S01]  /*5110*/  IADD3 R153, R153, -UR41, R0 ;  /* 0x8000002999997c10 */ /* 0x000fe2000fffe000 */
[----:B------:R-:W-:Y:S01]  /*5120*/  IMAD.WIDE.U32 R6, R6, UR43, R18 ;  /* 0x0000002b06067c25 */ /* 0x000fe2000f8e0012 */
[----:B------:R-:W-:Y:S01]  /*5130*/  LOP3.LUT R0, R8, 0x3, RZ, 0xc0, !PT ;  /* 0x0000000308007812 */ /* 0x000fe200078ec0ff */
[----:B------:R-:W-:Y:S02]  /*5140*/  UISETP.GE.OR UP1, UPT, UR41, UR5, UP1 ;  /* 0x000000052900728c */ /* 0x000fe40008f26670 */
[----:B------:R-:W-:Y:S01]  /*5150*/  VIADD R7, R7, UR4 ;  /* 0x0000000407077c36 */ /* 0x000fe20008000000 */
[----:B------:R-:W-:Y:S01]  /*5160*/  USHF.R.U32.HI UR4, URZ, 0x2, UR39 ;  /* 0x000000023f047899 */ /* 0x000fe20008011627 */
[----:B------:R-:W-:Y:S01]  /*5170*/  IMAD R0, R0, R5, UR8 ;  /* 0x0000000800007e24 */ /* 0x000fe2000f8e0205 */
[----:B------:R-:W-:Y:S01]  /*5180*/  USEL UR5, URZ, 0x1, !UP0 ;  /* 0x000000013f057887 */ /* 0x000fe2000c000000 */
[----:B------:R-:W-:Y:S01]  /*5190*/  PLOP3.LUT P0, PT, PT, PT, UP1, 0x80, 0x0 ;  /* 0x000000000000781c */ /* 0x000fe20003f0f018 */
[----:B------:R-:W-:Y:S01]  /*51a0*/  ULOP3.LUT UR4, UR4, 0x1, URZ, 0xc0, !UPT ;  /* 0x0000000104047892 */ /* 0x000fe2000f8ec03f */
[----:B------:R-:W-:Y:S01]  /*51b0*/  VIADD R0, R0, -UR42 ;  /* 0x8000002a00007c36 */ /* 0x000fe20008000000 */
[----:B------:R-:W-:-:S02]  /*51c0*/  ULOP3.LUT UR39, UR39, 0x3, URZ, 0xc0, !UPT ;  /* 0x0000000327277892 */ /* 0x000fc4000f8ec03f */
[----:B------:R-:W-:Y:S01]  /*51d0*/  UISETP.NE.U32.AND UP2, UPT, UR4, 0x1, UPT ;  /* 0x000000010400788c */ /* 0x000fe2000bf45070 */
[----:B------:R-:W-:-:S03]  /*51e0*/  UMOV UR41, 0xffffffff ;  /* 0xffffffff00297882 */ /* 0x000fc60000000000 */
[----:B------:R-:W-:-:S04]  /*51f0*/  UISETP.GT.U32.AND UP2, UPT, UR44, 0x3, !UP2 ;  /* 0x000000032c00788c */ /* 0x000fc8000d744070 */
[----:B------:R-:W-:-:S04]  /*5200*/  USEL UR4, URZ, 0x1, !UP2 ;  /* 0x000000013f047887 */ /* 0x000fc8000d000000 */
[----:B------:R-:W-:Y:S01]  /*5210*/  ULOP3.LUT UR38, UR4, UR38, UR5, 0x96, !UPT ;  /* 0x0000002604267292 */ /* 0x000fe2000f8e9605 */
[----:B------:R-:W-:Y:S11]  /*5220*/  @P0 BRA `(.L_x_32) ;  /* 0x0000010400d80947 */ /* 0x000ff60003800000 */
[----:B-----5:R-:W-:Y:S01]  /*5230*/  FSETP.NEU.AND P0, PT, R16, RZ, PT ;  /* 0x000000ff1000720b */ /* 0x020fe20003f0d000 */
[----:B------:R-:W-:Y:S01]  /*5240*/  ULDC.64 UR8, c[0x0][0x5c8] ;  /* 0x0001720000087ab9 */ /* 0x000fe20000000a00 */
[----:B------:R-:W-:Y:S01]  /*5250*/  ISETP.GT.AND P3, PT, R153, RZ, PT ;  /* 0x000000ff9900720c */ /* 0x000fe20003f64270 */
[----:B------:R-:W-:Y:S01]  /*5260*/  UIMAD UR4, UR7, UR8, URZ ;  /* 0x00000008070472a4 */ /* 0x000fe2000f8e023f */
[----:B------:R-:W-:Y:S01]  /*5270*/  IMAD.U32 R10, RZ, RZ, UR9 ;  /* 0x00000009ff0a7e24 */ /* 0x000fe2000f8e00ff */
[----:B------:R-:W-:Y:S01]  /*5280*/  BSSY B0, `(.L_x_32) ;  /* 0x0001070000007945 */ /* 0x000fe20003800000 */
[----:B------:R-:W-:Y:S01]  /*5290*/  IMAD.WIDE.U32 R6, R3, UR8, R6 ;  /* 0x0000000803067c25 */ /* 0x000fe2000f8e0006 */
[----:B------:R-:W-:-:S03]  /*52a0*/  ISETP.GT.AND P1, PT, R0, RZ, P3 ;  /* 0x000000ff0000720c */ /* 0x000fc60001f24270 */
[----:B------:R-:W-:-:S05]  /*52b0*/  IMAD R10, R3, R10, UR4 ;  /* 0x00000004030a7e24 */ /* 0x000fca000f8e020a */
[----:B------:R-:W-:Y:S01]  /*52c0*/  IADD3 R10, R7, R10, RZ ;  /* 0x0000000a070a7210 */ /* 0x000fe20007ffe0ff */
[----:B------:R-:W-:Y:S06]  /*52d0*/  @!P0 BRA `(.L_x_33) ;  /* 0x000000b800108947 */ /* 0x000fec0003800000 */
[----:B------:R-:W0:Y:S01]  /*52e0*/  LDC.64 R22, c[0x0][0x5b8] ;  /* 0x00016e00ff167b82 */ /* 0x000e220000000a00 */
[----:B------:R-:W2:Y:S01]  /*52f0*/  LDL.LU R11, [R1] ;  /* 0x00000000010b7983 */ /* 0x000ea20000300800 */
[----:B------:R-:W-:-:S06]  /*5300*/  ULDC.64 UR4, c[0x0][0x5c0] ;  /* 0x0001700000047ab9 */ /* 0x000fcc0000000a00 */
[----:B------:R-:W1:Y:S08]  /*5310*/  LDC.64 R14, c[0x0][0x5b0] ;  /* 0x00016c00ff0e7b82 */ /* 0x000e700000000a00 */
[----:B------:R-:W3:Y:S01]  /*5320*/  LDC.64 R12, c[0x0][0x5a8] ;  /* 0x00016a00ff0c7b82 */ /* 0x000ee20000000a00 */
[C---:B0-----:R-:W-:Y:S02]  /*5330*/  IMAD R159, R22.reuse, UR10, RZ ;  /* 0x0000000a169f7c24 */ /* 0x041fe4000f8e02ff */
[----:B------:R-:W-:-:S04]  /*5340*/  IMAD.WIDE.U32 R154, R22, UR43, R18 ;  /* 0x0000002b169a7c25 */ /* 0x000fc8000f8e0012 */
[----:B------:R-:W-:Y:S02]  /*5350*/  IMAD R159, R23, UR43, R159 ;  /* 0x0000002b179f7c24 */ /* 0x000fe4000f8e029f */
[----:B-1----:R-:W-:Y:S02]  /*5360*/  IMAD R158, R14, UR7, RZ ;  /* 0x000000070e9e7c24 */ /* 0x002fe4000f8e02ff */
[----:B------:R-:W-:Y:S02]  /*5370*/  IMAD.IADD R21, R155, 0x1, R159 ;  /* 0x000000019b157824 */ /* 0x000fe400078e029f */
[----:B------:R-:W-:Y:S02]  /*5380*/  IMAD.MOV.U32 R20, RZ, RZ, R154 ;  /* 0x000000ffff147224 */ /* 0x000fe400078e009a */
[C---:B------:R-:W-:Y:S02]  /*5390*/  IMAD R158, R3.reuse, R15, R158 ;  /* 0x0000000f039e7224 */ /* 0x040fe400078e029e */
[----:B------:R-:W-:-:S04]  /*53a0*/  IMAD.WIDE.U32 R4, R3, R14, R20 ;  /* 0x0000000e03047225 */ /* 0x000fc800078e0014 */
[----:B------:R-:W-:Y:S01]  /*53b0*/  IMAD.IADD R5, R5, 0x1, R158 ;  /* 0x0000000105057824 */ /* 0x000fe200078e029e */
[----:B---3--:R-:W-:-:S04]  /*53c0*/  LEA R8, P0, R4, R12, 0x1 ;  /* 0x0000000c04087211 */ /* 0x008fc800078008ff */
[----:B------:R-:W-:-:S05]  /*53d0*/  LEA.HI.X R9, R4, R13, R5, 0x1, P0 ;  /* 0x0000000d04097211 */ /* 0x000fca00000f0c05 */
[----:B------:R-:W3:Y:S01]  /*53e0*/  @P1 LDG.E.LTC128B.U16 R23, desc[UR36][R8.64] ;  /* 0x0000002408171981 */ /* 0x000ee2000c1e1520 */
[----:B------:R-:W-:Y:S01]  /*53f0*/  BSSY B1, `(.L_x_34) ;  /* 0x0000011000017945 */ /* 0x000fe20003800000 */
[----:B---3--:R-:W-:-:S05]  /*5400*/  HADD2.F32 R4, -RZ, R23.H0_H0 ;  /* 0x20000017ff047230 */ /* 0x008fca0000004100 */
[----:B------:R-:W-:-:S04]  /*5410*/  FMUL R4, R4, R16 ;  /* 0x0000001004047220 */ /* 0x000fc80000400000 */
[----:B--2---:R-:W-:Y:S01]  /*5420*/  FFMA R7, R11, R2, R4 ;  /* 0x000000020b077223 */ /* 0x004fe20000000004 */
[----:B------:R-:W-:-:S04]  /*5430*/  LEA R4, P0, R6, UR4, 0x1 ;  /* 0x0000000406047c11 */ /* 0x000fc8000f8008ff */
[----:B------:R-:W-:Y:S02]  /*5440*/  LEA.HI.X R5, R6, UR5, R10, 0x1, P0 ;  /* 0x0000000506057c11 */ /* 0x000fe400080f0c0a */
[----:B------:R-:W-:-:S05]  /*5450*/  F2FP.F16.F32.PACK_AB R6, RZ, R7 ;  /* 0x00000007ff06723e */ /* 0x000fca00000000ff */
[----:B------:R0:W-:Y:S02]  /*5460*/  @P1 STG.E.U16 desc[UR36][R4.64], R6 ;  /* 0x0000000604001986 */ /* 0x0001e4000c101524 */
[----:B0-----:R-:W-:-:S04]  /*5470*/  IMAD.WIDE.U32 R6, R3, R14, R18 ;  /* 0x0000000e03067225 */ /* 0x001fc800078e0012 */
[----:B------:R-:W-:Y:S02]  /*5480*/  IMAD.IADD R7, R158, 0x1, R7 ;  /* 0x000000019e077824 */ /* 0x000fe400078e0207 */
[----:B------:R-:W-:-:S04]  /*5490*/  IMAD.WIDE.U32 R6, R22, UR43, R6 ;  /* 0x0000002b16067c25 */ /* 0x000fc8000f8e0006 */
[----:B------:R-:W-:Y:S01]  /*54a0*/  IMAD.IADD R7, R159, 0x1, R7 ;  /* 0x000000019f077824 */ /* 0x000fe200078e0207 */
[----:B------:R-:W-:-:S04]  /*54b0*/  LEA R10, P0, R6, R12, 0x1 ;  /* 0x0000000c060a7211 */ /* 0x000fc800078008ff */
[----:B------:R-:W-:Y:S02]  /*54c0*/  LEA.HI.X R11, R6, R13, R7, 0x1, P0 ;  /* 0x0000000d060b7211 */ /* 0x000fe400000f0c07 */
[----:B------:R-:W-:-:S13]  /*54d0*/  ISETP.GT.AND P0, PT, R0, 0x1, P3 ;  /* 0x000000010000780c */ /* 0x000fda0001f04270 */
[----:B------:R-:W-:Y:S05]  /*54e0*/  @!P0 BRA `(.L_x_35) ;  /* 0x0000000000048947 */ /* 0x000fea0003800000 */
[----:B------:R0:W5:Y:S02]  /*54f0*/  LDG.E.LTC128B.U16 R23, desc[UR36][R10.64+0x2] ;  /* 0x000002240a177981 */ /* 0x000164000c1e1520 */
.L_x_35:
[----:B------:R-:W-:Y:S05]  /*5500*/  BSYNC B1 ;  /* 0x0000000000017941 */ /* 0x000fea0003800000 */
.L_x_34:
[----:B------:R-:W2:Y:S01]  /*5510*/  LDL.LU R7, [R1+0x4] ;  /* 0x0000040001077983 */ /* 0x000ea20000300800 */
[----:B-----5:R-:W-:Y:S01]  /*5520*/  HADD2.F32 R6, -RZ, R23.H0_H0 ;  /* 0x20000017ff067230 */ /* 0x020fe20000004100 */
[C---:B------:R-:W-:Y:S02]  /*5530*/  SHF.L.U64.HI R157, R14.reuse, 0x3, R15 ;  /* 0x000000030e9d7819 */ /* 0x040fe4000001020f */
[----:B------:R-:W-:Y:S01]  /*5540*/  SHF.L.U32 R156, R14, 0x3, RZ ;  /* 0x000000030e9c7819 */ /* 0x000fe200000006ff */
[----:B------:R-:W3:Y:S01]  /*5550*/  LDL.LU R160, [R1+0x8] ;  /* 0x0000080001a07983 */ /* 0x000ee20000300800 */
[----:B------:R-:W-:-:S04]  /*5560*/  FMUL R6, R6, R16 ;  /* 0x0000001006067220 */ /* 0x000fc80000400000 */
[----:B--2---:R-:W-:-:S05]  /*5570*/  FFMA R6, R7, R2, R6 ;  /* 0x0000000207067223 */ /* 0x004fca0000000006 */
[----:B------:R-:W-:-:S05]  /*5580*/  F2FP.F16.F32.PACK_AB R6, RZ, R6 ;  /* 0x00000006ff06723e */ /* 0x000fca00000000ff */
[----:B------:R1:W-:Y:S01]  /*5590*/  @P0 STG.E.U16 desc[UR36][R4.64+0x2], R6 ;  /* 0x0000020604000986 */ /* 0x0003e2000c101524 */
[----:B------:R-:W-:-:S04]  /*55a0*/  ISETP.GT.AND P0, PT, R153, 0x8, PT ;  /* 0x000000089900780c */ /* 0x000fc80003f04270 */
[----:B------:R-:W-:Y:S01]  /*55b0*/  ISETP.GT.AND P1, PT, R0, RZ, P0 ;  /* 0x000000ff0000720c */ /* 0x000fe20000724270 */
[----:B-1----:R-:W-:-:S04]  /*55c0*/  IMAD.WIDE.U32 R6, R3, R14, R156 ;  /* 0x0000000e03067225 */ /* 0x002fc800078e009c */
[----:B------:R-:W-:Y:S01]  /*55d0*/  IMAD.IADD R158, R158, 0x1, R7 ;  /* 0x000000019e9e7824 */ /* 0x000fe200078e0207 */
[----:B------:R-:W-:-:S05]  /*55e0*/  IADD3 R7, P2, R154, R6, RZ ;  /* 0x000000069a077210 */ /* 0x000fca0007f5e0ff */
[----:B------:R-:W-:Y:S01]  /*55f0*/  IMAD.X R9, R158, 0x1, R21, P2 ;  /* 0x000000019e097824 */ /* 0x000fe200010e0615 */
[----:B------:R-:W-:-:S04]  /*5600*/  LEA R8, P2, R7, R12, 0x1 ;  /* 0x0000000c07087211 */ /* 0x000fc800078408ff */
[----:B------:R-:W-:-:S05]  /*5610*/  LEA.HI.X R9, R7, R13, R9, 0x1, P2 ;  /* 0x0000000d07097211 */ /* 0x000fca00010f0c09 */
[----:B------:R1:W2:Y:S01]  /*5620*/  @P1 LDG.E.LTC128B.U16 R23, desc[UR36][R8.64] ;  /* 0x0000002408171981 */ /* 0x0002a2000c1e1520 */
[----:B------:R-:W-:Y:S01]  /*5630*/  IADD3 R6, P2, R18, R6, RZ ;  /* 0x0000000612067210 */ /* 0x000fe20007f5e0ff */
[----:B------:R-:W-:Y:S01]  /*5640*/  BSSY B1, `(.L_x_36) ;  /* 0x0000016000017945 */ /* 0x000fe20003800000 */
[----:B------:R-:W-:-:S03]  /*5650*/  ISETP.GT.AND P4, PT, R0, 0x1, P0 ;  /* 0x000000010000780c */ /* 0x000fc60000784270 */
[----:B------:R-:W-:Y:S02]  /*5660*/  IMAD.X R7, R19, 0x1, R158, P2 ;  /* 0x0000000113077824 */ /* 0x000fe400010e069e */
[----:B------:R-:W-:Y:S02]  /*5670*/  IMAD.U32 R158, RZ, RZ, UR9 ;  /* 0x00000009ff9e7e24 */ /* 0x000fe4000f8e00ff */
[----:B------:R-:W-:-:S04]  /*5680*/  IMAD.WIDE.U32 R6, R22, UR43, R6 ;  /* 0x0000002b16067c25 */ /* 0x000fc8000f8e0006 */
[----:B------:R-:W-:Y:S01]  /*5690*/  IMAD.IADD R7, R159, 0x1, R7 ;  /* 0x000000019f077824 */ /* 0x000fe200078e0207 */
[----:B-1----:R-:W-:-:S04]  /*56a0*/  LEA R8, P2, R6, R12, 0x1 ;  /* 0x0000000c06087211 */ /* 0x002fc800078408ff */
[----:B------:R-:W-:Y:S01]  /*56b0*/  LEA.HI.X R9, R6, R13, R7, 0x1, P2 ;  /* 0x0000000d06097211 */ /* 0x000fe200010f0c07 */
[----:B--2---:R-:W-:-:S05]  /*56c0*/  HADD2.F32 R6, -RZ, R23.H0_H0 ;  /* 0x20000017ff067230 */ /* 0x004fca0000004100 */
[----:B------:R-:W-:-:S04]  /*56d0*/  FMUL R6, R6, R16 ;  /* 0x0000001006067220 */ /* 0x000fc80000400000 */
[----:B---3--:R-:W-:Y:S01]  /*56e0*/  FFMA R7, R160, R2, R6 ;  /* 0x00000002a0077223 */ /* 0x008fe20000000006 */
[----:B------:R-:W-:Y:S01]  /*56f0*/  IMAD.U32 R160, RZ, RZ, UR8 ;  /* 0x00000008ffa07e24 */ /* 0x000fe2000f8e00ff */
[----:B------:R-:W-:-:S03]  /*5700*/  MOV R6, UR8 ;  /* 0x0000000800067c02 */ /* 0x000fc60008000f00 */
[----:B------:R-:W-:Y:S01]  /*5710*/  IMAD.SHL.U32 R160, R160, 0x10, RZ ;  /* 0x00000010a0a07824 */ /* 0x000fe200078e00ff */
[----:B------:R-:W-:Y:S02]  /*5720*/  SHF.L.U64.HI R158, R6, 0x4, R158 ;  /* 0x00000004069e7819 */ /* 0x000fe4000001029e */
[----:B------:R-:W-:Y:S02]  /*5730*/  F2FP.F16.F32.PACK_AB R7, RZ, R7 ;  /* 0x00000007ff07723e */ /* 0x000fe400000000ff */
[----:B------:R-:W-:Y:S02]  /*5740*/  IADD3 R6, P2, R160, R4, RZ ;  /* 0x00000004a0067210 */ /* 0x000fe40007f5e0ff */
[----:B------:R-:W-:-:S03]  /*5750*/  PRMT R161, R7, 0x7610, R161 ;  /* 0x0000761007a17816 */ /* 0x000fc600000000a1 */
[----:B------:R-:W-:-:S05]  /*5760*/  IMAD.X R7, R158, 0x1, R5, P2 ;  /* 0x000000019e077824 */ /* 0x000fca00010e0605 */
[----:B------:R1:W-:Y:S01]  /*5770*/  @P1 STG.E.U16 desc[UR36][R6.64], R161 ;  /* 0x000000a106001986 */ /* 0x0003e2000c101524 */
[----:B------:R-:W-:Y:S05]  /*5780*/  @!P4 BRA `(.L_x_37) ;  /* 0x000000000004c947 */ /* 0x000fea0003800000 */
[----:B------:R2:W5:Y:S02]  /*5790*/  LDG.E.LTC128B.U16 R23, desc[UR36][R8.64+0x2] ;  /* 0x0000022408177981 */ /* 0x000564000c1e1520 */
.L_x_37:
[----:B------:R-:W-:Y:S05]  /*57a0*/  BSYNC B1 ;  /* 0x0000000000017941 */ /* 0x000fea0003800000 */
.L_x_36:
[----:B------:R-:W3:Y:S01]  /*57b0*/  LDL.LU R162, [R1+0xc] ;  /* 0x00000c0001a27983 */ /* 0x000ee20000300800 */
[----:B-1---5:R-:W-:Y:S01]  /*57c0*/  HADD2.F32 R161, -RZ, R23.H0_H0 ;  /* 0x20000017ffa17230 */ /* 0x022fe20000004100 */
[----:B------:R-:W-:Y:S01]  /*57d0*/  ISETP.GT.AND P1, PT, R0, 0x8, P3 ;  /* 0x000000080000780c */ /* 0x000fe20001f24270 */
[----:B------:R-:W-:Y:S03]  /*57e0*/  BSSY B1, `(.L_x_38) ;  /* 0x0000007000017945 */ /* 0x000fe60003800000 */
[----:B------:R-:W-:-:S04]  /*57f0*/  FMUL R161, R161, R16 ;  /* 0x00000010a1a17220 */ /* 0x000fc80000400000 */
[----:B---3--:R-:W-:-:S05]  /*5800*/  FFMA R161, R162, R2, R161 ;  /* 0x00000002a2a17223 */ /* 0x008fca00000000a1 */
[----:B------:R-:W-:-:S05]  /*5810*/  F2FP.F16.F32.PACK_AB R161, RZ, R161 ;  /* 0x000000a1ffa1723e */ /* 0x000fca00000000ff */
[----:B------:R1:W-:Y:S01]  /*5820*/  @P4 STG.E.U16 desc[UR36][R6.64+0x2], R161 ;  /* 0x000002a106004986 */ /* 0x0003e2000c101524 */
[----:B------:R-:W-:Y:S05]  /*5830*/  @!P1 BRA `(.L_x_39) ;  /* 0x0000000000049947 */ /* 0x000fea0003800000 */
[----:B------:R3:W5:Y:S02]  /*5840*/  LDG.E.LTC128B.U16 R23, desc[UR36][R10.64+0x10] ;  /* 0x000010240a177981 */ /* 0x000764000c1e1520 */
.L_x_39:
[----:B------:R-:W-:Y:S05]  /*5850*/  BSYNC B1 ;  /* 0x0000000000017941 */ /* 0x000fea0003800000 */
.L_x_38:
[----:B------:R-:W4:Y:S01]  /*5860*/  LDL.LU R162, [R1+0x10] ;  /* 0x0000100001a27983 */ /* 0x000f220000300800 */
[----:B-1---5:R-:W-:Y:S01]  /*5870*/  HADD2.F32 R161, -RZ, R23.H0_H0 ;  /* 0x20000017ffa17230 */ /* 0x022fe20000004100 */
[----:B------:R-:W-:Y:S01]  /*5880*/  ISETP.GT.AND P2, PT, R0, 0x9, P3 ;  /* 0x000000090000780c */ /* 0x000fe20001f44270 */
[----:B------:R-:W-:Y:S03]  /*5890*/  BSSY B1, `(.L_x_40) ;  /* 0x0000007000017945 */ /* 0x000fe60003800000 */
[----:B------:R-:W-:-:S04]  /*58a0*/  FMUL R161, R161, R16 ;  /* 0x00000010a1a17220 */ /* 0x000fc80000400000 */
[----:B----4-:R-:W-:-:S05]  /*58b0*/  FFMA R161, R162, R2, R161 ;  /* 0x00000002a2a17223 */ /* 0x010fca00000000a1 */
[----:B------:R-:W-:-:S05]  /*58c0*/  F2FP.F16.F32.PACK_AB R161, RZ, R161 ;  /* 0x000000a1ffa1723e */ /* 0x000fca00000000ff */
[----:B------:R1:W-:Y:S01]  /*58d0*/  @P1 STG.E.U16 desc[UR36][R4.64+0x10], R161 ;  /* 0x000010a104001986 */ /* 0x0003e2000c101524 */
[----:B------:R-:W-:Y:S05]  /*58e0*/  @!P2 BRA `(.L_x_41) ;  /* 0x000000000004a947 */ /* 0x000fea0003800000 */
[----:B------:R4:W5:Y:S02]  /*58f0*/  LDG.E.LTC128B.U16 R23, desc[UR36][R10.64+0x12] ;  /* 0x000012240a177981 */ /* 0x000964000c1e1520 */
.L_x_41:
[----:B------:R-:W-:Y:S05]  /*5900*/  BSYNC B1 ;  /* 0x0000000000017941 */ /* 0x000fea0003800000 */
.L_x_40:
[----:B------:R-:W2:Y:S01]  /*5910*/  LDL.LU R162, [R1+0x14] ;  /* 0x0000140001a27983 */ /* 0x000ea20000300800 */
[----:B-1---5:R-:W-:Y:S01]  /*5920*/  HADD2.F32 R161, -RZ, R23.H0_H0 ;  /* 0x20000017ffa17230 */ /* 0x022fe20000004100 */
[----:B------:R-:W-:Y:S01]  /*5930*/  ISETP.GT.AND P1, PT, R0, 0x8, P0 ;  /* 0x000000080000780c */ /* 0x000fe20000724270 */
[----:B------:R-:W-:Y:S03]  /*5940*/  BSSY B1, `(.L_x_42) ;  /* 0x0000007000017945 */ /* 0x000fe60003800000 */
[----:B------:R-:W-:-:S04]  /*5950*/  FMUL R161, R161, R16 ;  /* 0x00000010a1a17220 */ /* 0x000fc80000400000 */
[----:B--2---:R-:W-:-:S05]  /*5960*/  FFMA R161, R162, R2, R161 ;  /* 0x00000002a2a17223 */ /* 0x004fca00000000a1 */
[----:B------:R-:W-:-:S05]  /*5970*/  F2FP.F16.F32.PACK_AB R161, RZ, R161 ;  /* 0x000000a1ffa1723e */ /* 0x000fca00000000ff */
[----:B------:R1:W-:Y:S01]  /*5980*/  @P2 STG.E.U16 desc[UR36][R4.64+0x12], R161 ;  /* 0x000012a104002986 */ /* 0x0003e2000c101524 */
[----:B------:R-:W-:Y:S05]  /*5990*/  @!P1 BRA `(.L_x_43) ;  /* 0x0000000000049947 */ /* 0x000fea0003800000 */
[----:B------:R2:W5:Y:S02]  /*59a0*/  LDG.E.LTC128B.U16 R23, desc[UR36][R8.64+0x10] ;  /* 0x0000102408177981 */ /* 0x000564000c1e1520 */
.L_x_43:
[----:B------:R-:W-:Y:S05]  /*59b0*/  BSYNC B1 ;  /* 0x0000000000017941 */ /* 0x000fea0003800000 */
.L_x_42:
        /* <DEDUP_REMOVED lines=10> */
.L_x_45:
[----:B------:R-:W-:Y:S05]  /*5a60*/  BSYNC B1 ;  /* 0x0000000000017941 */ /* 0x000fea0003800000 */
.L_x_44:
        /* <DEDUP_REMOVED lines=10> */
.L_x_47:
[----:B------:R-:W-:Y:S05]  /*5b10*/  BSYNC B1 ;  /* 0x0000000000017941 */ /* 0x000fea0003800000 */
.L_x_46:
        /* <DEDUP_REMOVED lines=10> */
.L_x_49:
[----:B------:R-:W-:Y:S05]  /*5bc0*/  BSYNC B1 ;  /* 0x0000000000017941 */ /* 0x000fea0003800000 */
.L_x_48:
        /* <DEDUP_REMOVED lines=10> */
.L_x_51:
[----:B------:R-:W-:Y:S05]  /*5c70*/  BSYNC B1 ;  /* 0x0000000000017941 */ /* 0x000fea0003800000 */
.L_x_50:
        /* <DEDUP_REMOVED lines=10> */
.L_x_53:
[----:B------:R-:W-:Y:S05]  /*5d20*/  BSYNC B1 ;  /* 0x0000000000017941 */ /* 0x000fea0003800000 */
.L_x_52:
        /* <DEDUP_REMOVED lines=10> */
.L_x_55:
[----:B------:R-:W-:Y:S05]  /*5dd0*/  BSYNC B1 ;  /* 0x0000000000017941 */ /* 0x000fea0003800000 */
.L_x_54:
        /* <DEDUP_REMOVED lines=10> */
.L_x_57:
[----:B------:R-:W-:Y:S05]  /*5e80*/  BSYNC B1 ;  /* 0x0000000000017941 */ /* 0x000fea0003800000 */
.L_x_56:
        /* <DEDUP_REMOVED lines=10> */
.L_x_59:
[----:B------:R-:W-:Y:S05]  /*5f30*/  BSYNC B1 ;  /* 0x0000000000017941 */ /* 0x000fea0003800000 */
.L_x_58:
        /* <DEDUP_REMOVED lines=10> */
.L_x_61:
[----:B------:R-:W-:Y:S05]  /*5fe0*/  BSYNC B1 ;  /* 0x0000000000017941 */ /* 0x000fea0003800000 */
.L_x_60:
        /* <DEDUP_REMOVED lines=10> */
.L_x_63:
[----:B------:R-:W-:Y:S05]  /*6090*/  BSYNC B1 ;  /* 0x0000000000017941 */ /* 0x000fea0003800000 */
.L_x_62:
        /* <DEDUP_REMOVED lines=10> */
.L_x_65:
[----:B------:R-:W-:Y:S05]  /*6140*/  BSYNC B1 ;  /* 0x0000000000017941 */ /* 0x000fea0003800000 */
.L_x_64:
        /* <DEDUP_REMOVED lines=10> */
.L_x_67:
[----:B------:R-:W-:Y:S05]  /*61f0*/  BSYNC B1 ;  /* 0x0000000000017941 */ /* 0x000fea0003800000 */
.L_x_66:
        /* <DEDUP_REMOVED lines=10> */
.L_x_69:
[----:B------:R-:W-:Y:S05]  /*62a0*/  BSYNC B1 ;  /* 0x0000000000017941 */ /* 0x000fea0003800000 */
.L_x_68:
        /* <DEDUP_REMOVED lines=10> */
.L_x_71:
[----:B------:R-:W-:Y:S05]  /*6350*/  BSYNC B1 ;  /* 0x0000000000017941 */ /* 0x000fea0003800000 */
.L_x_70:
        /* <DEDUP_REMOVED lines=10> */
.L_x_73:
[----:B------:R-:W-:Y:S05]  /*6400*/  BSYNC B1 ;  /* 0x0000000000017941 */ /* 0x000fea0003800000 */
.L_x_72:
        /* <DEDUP_REMOVED lines=10> */
.L_x_75:
[----:B------:R-:W-:Y:S05]  /*64b0*/  BSYNC B1 ;  /* 0x0000000000017941 */ /* 0x000fea0003800000 */
.L_x_74:
        /* <DEDUP_REMOVED lines=10> */
.L_x_77:
[----:B------:R-:W-:Y:S05]  /*6560*/  BSYNC B1 ;  /* 0x0000000000017941 */ /* 0x000fea0003800000 */
.L_x_76:
        /* <DEDUP_REMOVED lines=10> */
.L_x_79:
[----:B------:R-:W-:Y:S05]  /*6610*/  BSYNC B1 ;  /* 0x0000000000017941 */ /* 0x000fea0003800000 */
.L_x_78:
        /* <DEDUP_REMOVED lines=10> */
.L_x_81:
[----:B------:R-:W-:Y:S05]  /*66c0*/  BSYNC B1 ;  /* 0x0000000000017941 */ /* 0x000fea0003800000 */
.L_x_80:
        /* <DEDUP_REMOVED lines=10> */
.L_x_83:
[----:B------:R-:W-:Y:S05]  /*6770*/  BSYNC B1 ;  /* 0x0000000000017941 */ /* 0x000fea0003800000 */
.L_x_82:
        /* <DEDUP_REMOVED lines=10> */
.L_x_85:
[----:B------:R-:W-:Y:S05]  /*6820*/  BSYNC B1 ;  /* 0x0000000000017941 */ /* 0x000fea0003800000 */
.L_x_84:
        /* <DEDUP_REMOVED lines=10> */
.L_x_87:
[----:B------:R-:W-:Y:S05]  /*68d0*/  BSYNC B1 ;  /* 0x0000000000017941 */ /* 0x000fea0003800000 */
.L_x_86:
        /* <DEDUP_REMOVED lines=10> */
.L_x_89:
[----:B------:R-:W-:Y:S05]  /*6980*/  BSYNC B1 ;  /* 0x0000000000017941 */ /* 0x000fea0003800000 */
.L_x_88:
        /* <DEDUP_REMOVED lines=10> */
.L_x_91:
[----:B------:R-:W-:Y:S05]  /*6a30*/  BSYNC B1 ;  /* 0x0000000000017941 */ /* 0x000fea0003800000 */
.L_x_90:
        /* <DEDUP_REMOVED lines=10> */
.L_x_93:
[----:B------:R-:W-:Y:S05]  /*6ae0*/  BSYNC B1 ;  /* 0x0000000000017941 */ /* 0x000fea0003800000 */
.L_x_92:
        /* <DEDUP_REMOVED lines=10> */
.L_x_95:
[----:B------:R-:W-:Y:S05]  /*6b90*/  BSYNC B1 ;  /* 0x0000000000017941 */ /* 0x000fea0003800000 */
.L_x_94:
        /* <DEDUP_REMOVED lines=10> */
.L_x_97:
[----:B------:R-:W-:Y:S05]  /*6c40*/  BSYNC B1 ;  /* 0x0000000000017941 */ /* 0x000fea0003800000 */
.L_x_96:
        /* <DEDUP_REMOVED lines=10> */
.L_x_99:
[----:B------:R-:W-:Y:S05]  /*6cf0*/  BSYNC B1 ;  /* 0x0000000000017941 */ /* 0x000fea0003800000 */
.L_x_98:
        /* <DEDUP_REMOVED lines=10> */
.L_x_101:
[----:B------:R-:W-:Y:S05]  /*6da0*/  BSYNC B1 ;  /* 0x0000000000017941 */ /* 0x000fea0003800000 */
.L_x_100:
        /* <DEDUP_REMOVED lines=10> */
.L_x_103:
[----:B------:R-:W-:Y:S05]  /*6e50*/  BSYNC B1 ;  /* 0x0000000000017941 */ /* 0x000fea0003800000 */
.L_x_102:
        /* <DEDUP_REMOVED lines=10> */
.L_x_105:
[----:B------:R-:W-:Y:S05]  /*6f00*/  BSYNC B1 ;  /* 0x0000000000017941 */ /* 0x000fea0003800000 */
.L_x_104:
        /* <DEDUP_REMOVED lines=10> */
.L_x_107:
[----:B------:R-:W-:Y:S05]  /*6fb0*/  BSYNC B1 ;  /* 0x0000000000017941 */ /* 0x000fea0003800000 */
.L_x_106:
        /* <DEDUP_REMOVED lines=10> */
.L_x_109:
[----:B------:R-:W-:Y:S05]  /*7060*/  BSYNC B1 ;  /* 0x0000000000017941 */ /* 0x000fea0003800000 */
.L_x_108:
        /* <DEDUP_REMOVED lines=10> */
.L_x_111:
[----:B------:R-:W-:Y:S05]  /*7110*/  BSYNC B1 ;  /* 0x0000000000017941 */ /* 0x000fea0003800000 */
.L_x_110:
        /* <DEDUP_REMOVED lines=10> */
.L_x_113:
[----:B------:R-:W-:Y:S05]  /*71c0*/  BSYNC B1 ;  /* 0x0000000000017941 */ /* 0x000fea0003800000 */
.L_x_112:
        /* <DEDUP_REMOVED lines=10> */
.L_x_115:
[----:B------:R-:W-:Y:S05]  /*7270*/  BSYNC B1 ;  /* 0x0000000000017941 */ /* 0x000fea0003800000 */
.L_x_114:
        /* <DEDUP_REMOVED lines=10> */
.L_x_117:
[----:B------:R-:W-:Y:S05]  /*7320*/  BSYNC B1 ;  /* 0x0000000000017941 */ /* 0x000fea0003800000 */
.L_x_116:
        /* <DEDUP_REMOVED lines=10> */
.L_x_119:
[----:B------:R-:W-:Y:S05]  /*73d0*/  BSYNC B1 ;  /* 0x0000000000017941 */ /* 0x000fea0003800000 */
.L_x_118:
        /* <DEDUP_REMOVED lines=10> */
.L_x_121:
[----:B------:R-:W-:Y:S05]  /*7480*/  BSYNC B1 ;  /* 0x0000000000017941 */ /* 0x000fea0003800000 */
.L_x_120:
        /* <DEDUP_REMOVED lines=10> */
.L_x_123:
[----:B------:R-:W-:Y:S05]  /*7530*/  BSYNC B1 ;  /* 0x0000000000017941 */ /* 0x000fea0003800000 */
.L_x_122:
        /* <DEDUP_REMOVED lines=10> */
.L_x_125:
[----:B------:R-:W-:Y:S05]  /*75e0*/  BSYNC B1 ;  /* 0x0000000000017941 */ /* 0x000fea0003800000 */
.L_x_124:
        /* <DEDUP_REMOVED lines=10> */
.L_x_127:
[----:B------:R-:W-:Y:S05]  /*7690*/  BSYNC B1 ;  /* 0x0000000000017941 */ /* 0x000fea0003800000 */
.L_x_126:
        /* <DEDUP_REMOVED lines=10> */
.L_x_129:
[----:B------:R-:W-:Y:S05]  /*7740*/  BSYNC B1 ;  /* 0x0000000000017941 */ /* 0x000fea0003800000 */
.L_x_128:
        /* <DEDUP_REMOVED lines=10> */
.L_x_131:
[----:B------:R-:W-:Y:S05]  /*77f0*/  BSYNC B1 ;  /* 0x0000000000017941 */ /* 0x000fea0003800000 */
.L_x_130:
        /* <DEDUP_REMOVED lines=10> */
.L_x_133:
[----:B------:R-:W-:Y:S05]  /*78a0*/  BSYNC B1 ;  /* 0x0000000000017941 */ /* 0x000fea0003800000 */
.L_x_132:
        /* <DEDUP_REMOVED lines=10> */
.L_x_135:
[----:B------:R-:W-:Y:S05]  /*7950*/  BSYNC B1 ;  /* 0x0000000000017941 */ /* 0x000fea0003800000 */
.L_x_134:
        /* <DEDUP_REMOVED lines=10> */
.L_x_137:
[----:B------:R-:W-:Y:S05]  /*7a00*/  BSYNC B1 ;  /* 0x0000000000017941 */ /* 0x000fea0003800000 */
.L_x_136:
        /* <DEDUP_REMOVED lines=10> */
.L_x_139:
[----:B------:R-:W-:Y:S05]  /*7ab0*/  BSYNC B1 ;  /* 0x0000000000017941 */ /* 0x000fea0003800000 */
.L_x_138:
        /* <DEDUP_REMOVED lines=10> */
.L_x_141:
[----:B------:R-:W-:Y:S05]  /*7b60*/  BSYNC B1 ;  /* 0x0000000000017941 */ /* 0x000fea0003800000 */
.L_x_140:
        /* <DEDUP_REMOVED lines=10> */
.L_x_143:
[----:B------:R-:W-:Y:S05]  /*7c10*/  BSYNC B1 ;  /* 0x0000000000017941 */ /* 0x000fea0003800000 */
.L_x_142:
        /* <DEDUP_REMOVED lines=10> */
.L_x_145:
[----:B------:R-:W-:Y:S05]  /*7cc0*/  BSYNC B1 ;  /* 0x0000000000017941 */ /* 0x000fea0003800000 */
.L_x_144:
        /* <DEDUP_REMOVED lines=10> */
.L_x_147:
[----:B------:R-:W-:Y:S05]  /*7d70*/  BSYNC B1 ;  /* 0x0000000000017941 */ /* 0x000fea0003800000 */
.L_x_146:
        /* <DEDUP_REMOVED lines=10> */
.L_x_149:
[----:B------:R-:W-:Y:S05]  /*7e20*/  BSYNC B1 ;  /* 0x0000000000017941 */ /* 0x000fea0003800000 */
.L_x_148:
        /* <DEDUP_REMOVED lines=10> */
.L_x_151:
[----:B------:R-:W-:Y:S05]  /*7ed0*/  BSYNC B1 ;  /* 0x0000000000017941 */ /* 0x000fea0003800000 */
.L_x_150:
        /* <DEDUP_REMOVED lines=10> */
.L_x_153:
[----:B------:R-:W-:Y:S05]  /*7f80*/  BSYNC B1 ;  /* 0x0000000000017941 */ /* 0x000fea0003800000 */
.L_x_152:
        /* <DEDUP_REMOVED lines=10> */
.L_x_155:
[----:B------:R-:W-:Y:S05]  /*8030*/  BSYNC B1 ;  /* 0x0000000000017941 */ /* 0x000fea0003800000 */
.L_x_154:
        /* <DEDUP_REMOVED lines=10> */
.L_x_157:
[----:B------:R-:W-:Y:S05]  /*80e0*/  BSYNC B1 ;  /* 0x0000000000017941 */ /* 0x000fea0003800000 */
.L_x_156:
        /* <DEDUP_REMOVED lines=10> */
.L_x_159:
[----:B------:R-:W-:Y:S05]  /*8190*/  BSYNC B1 ;  /* 0x0000000000017941 */ /* 0x000fea0003800000 */
.L_x_158:
        /* <DEDUP_REMOVED lines=10> */
.L_x_161:
[----:B------:R-:W-:Y:S05]  /*8240*/  BSYNC B1 ;  /* 0x0000000000017941 */ /* 0x000fea0003800000 */
.L_x_160:
        /* <DEDUP_REMOVED lines=10> */
.L_x_163:
[----:B------:R-:W-:Y:S05]  /*82f0*/  BSYNC B1 ;  /* 0x0000000000017941 */ /* 0x000fea0003800000 */
.L_x_162:
        /* <DEDUP_REMOVED lines=10> */
.L_x_165:
[----:B------:R-:W-:Y:S05]  /*83a0*/  BSYNC B1 ;  /* 0x0000000000017941 */ /* 0x000fea0003800000 */
.L_x_164:
        /* <DEDUP_REMOVED lines=10> */
.L_x_167:
[----:B------:R-:W-:Y:S05]  /*8450*/  BSYNC B1 ;  /* 0x0000000000017941 */ /* 0x000fea0003800000 */
.L_x_166:
        /* <DEDUP_REMOVED lines=10> */
.L_x_169:
[----:B------:R-:W-:Y:S05]  /*8500*/  BSYNC B1 ;  /* 0x0000000000017941 */ /* 0x000fea0003800000 */
.L_x_168:
        /* <DEDUP_REMOVED lines=10> */
.L_x_171:
[----:B------:R-:W-:Y:S05]  /*85b0*/  BSYNC B1 ;  /* 0x0000000000017941 */ /* 0x000fea0003800000 */
.L_x_170:
        /* <DEDUP_REMOVED lines=10> */
.L_x_173:
[----:B------:R-:W-:Y:S05]  /*8660*/  BSYNC B1 ;  /* 0x0000000000017941 */ /* 0x000fea0003800000 */
.L_x_172:
        /* <DEDUP_REMOVED lines=10> */
.L_x_175:
[----:B------:R-:W-:Y:S05]  /*8710*/  BSYNC B1 ;  /* 0x0000000000017941 */ /* 0x000fea0003800000 */
.L_x_174:
        /* <DEDUP_REMOVED lines=10> */
.L_x_177:
[----:B------:R-:W-:Y:S05]  /*87c0*/  BSYNC B1 ;  /* 0x0000000000017941 */ /* 0x000fea0003800000 */
.L_x_176:
        /* <DEDUP_REMOVED lines=10> */
.L_x_179:
[----:B------:R-:W-:Y:S05]  /*8870*/  BSYNC B1 ;  /* 0x0000000000017941 */ /* 0x000fea0003800000 */
.L_x_178:
        /* <DEDUP_REMOVED lines=10> */
.L_x_181:
[----:B------:R-:W-:Y:S05]  /*8920*/  BSYNC B1 ;  /* 0x0000000000017941 */ /* 0x000fea0003800000 */
.L_x_180:
        /* <DEDUP_REMOVED lines=10> */
.L_x_183:
[----:B------:R-:W-:Y:S05]  /*89d0*/  BSYNC B1 ;  /* 0x0000000000017941 */ /* 0x000fea0003800000 */
.L_x_182:
        /* <DEDUP_REMOVED lines=10> */
.L_x_185:
[----:B------:R-:W-:Y:S05]  /*8a80*/  BSYNC B1 ;  /* 0x0000000000017941 */ /* 0x000fea0003800000 */
.L_x_184:
        /* <DEDUP_REMOVED lines=10> */
.L_x_187:
[----:B------:R-:W-:Y:S05]  /*8b30*/  BSYNC B1 ;  /* 0x0000000000017941 */ /* 0x000fea0003800000 */
.L_x_186:
        /* <DEDUP_REMOVED lines=10> */
.L_x_189:
[----:B------:R-:W-:Y:S05]  /*8be0*/  BSYNC B1 ;  /* 0x0000000000017941 */ /* 0x000fea0003800000 */
.L_x_188:
        /* <DEDUP_REMOVED lines=10> */
.L_x_191:
[----:B------:R-:W-:Y:S05]  /*8c90*/  BSYNC B1 ;  /* 0x0000000000017941 */ /* 0x000fea0003800000 */
.L_x_190:
        /* <DEDUP_REMOVED lines=10> */
.L_x_193:
[----:B------:R-:W-:Y:S05]  /*8d40*/  BSYNC B1 ;  /* 0x0000000000017941 */ /* 0x000fea0003800000 */
.L_x_192:
        /* <DEDUP_REMOVED lines=10> */
.L_x_195:
[----:B------:R-:W-:Y:S05]  /*8df0*/  BSYNC B1 ;  /* 0x0000000000017941 */ /* 0x000fea0003800000 */
.L_x_194:
        /* <DEDUP_REMOVED lines=10> */
.L_x_197:
[----:B------:R-:W-:Y:S05]  /*8ea0*/  BSYNC B1 ;  /* 0x0000000000017941 */ /* 0x000fea0003800000 */
.L_x_196:
        /* <DEDUP_REMOVED lines=10> */
.L_x_199:
[----:B------:R-:W-:Y:S05]  /*8f50*/  BSYNC B1 ;  /* 0x0000000000017941 */ /* 0x000fea0003800000 */
.L_x_198:
        /* <DEDUP_REMOVED lines=10> */
.L_x_201:
[----:B------:R-:W-:Y:S05]  /*9000*/  BSYNC B1 ;  /* 0x0000000000017941 */ /* 0x000fea0003800000 */
.L_x_200:
        /* <DEDUP_REMOVED lines=10> */
.L_x_203:
[----:B------:R-:W-:Y:S05]  /*90b0*/  BSYNC B1 ;  /* 0x0000000000017941 */ /* 0x000fea0003800000 */
.L_x_202:
        /* <DEDUP_REMOVED lines=10> */
.L_x_205:
[----:B------:R-:W-:Y:S05]  /*9160*/  BSYNC B1 ;  /* 0x0000000000017941 */ /* 0x000fea0003800000 */
.L_x_204:
        /* <DEDUP_REMOVED lines=10> */
.L_x_207:
[----:B------:R-:W-:Y:S05]  /*9210*/  BSYNC B1 ;  /* 0x0000000000017941 */ /* 0x000fea0003800000 */
.L_x_206:
        /* <DEDUP_REMOVED lines=10> */
.L_x_209:
[----:B------:R-:W-:Y:S05]  /*92c0*/  BSYNC B1 ;  /* 0x0000000000017941 */ /* 0x000fea0003800000 */
.L_x_208:
        /* <DEDUP_REMOVED lines=10> */
.L_x_211:
[----:B------:R-:W-:Y:S05]  /*9370*/  BSYNC B1 ;  /* 0x0000000000017941 */ /* 0x000fea0003800000 */
.L_x_210:
        /* <DEDUP_REMOVED lines=10> */
.L_x_213:
[----:B------:R-:W-:Y:S05]  /*9420*/  BSYNC B1 ;  /* 0x0000000000017941 */ /* 0x000fea0003800000 */
.L_x_212:
        /* <DEDUP_REMOVED lines=10> */
.L_x_215:
[----:B------:R-:W-:Y:S05]  /*94d0*/  BSYNC B1 ;  /* 0x0000000000017941 */ /* 0x000fea0003800000 */
.L_x_214:
        /* <DEDUP_REMOVED lines=10> */
.L_x_217:
[----:B------:R-:W-:Y:S05]  /*9580*/  BSYNC B1 ;  /* 0x0000000000017941 */ /* 0x000fea0003800000 */
.L_x_216:
        /* <DEDUP_REMOVED lines=10> */
.L_x_219:
[----:B------:R-:W-:Y:S05]  /*9630*/  BSYNC B1 ;  /* 0x0000000000017941 */ /* 0x000fea0003800000 */
.L_x_218:
        /* <DEDUP_REMOVED lines=10> */
.L_x_221:
[----:B------:R-:W-:Y:S05]  /*96e0*/  BSYNC B1 ;  /* 0x0000000000017941 */ /* 0x000fea0003800000 */
.L_x_220:
        /* <DEDUP_REMOVED lines=10> */
.L_x_223:
[----:B------:R-:W-:Y:S05]  /*9790*/  BSYNC B1 ;  /* 0x0000000000017941 */ /* 0x000fea0003800000 */
.L_x_222:
        /* <DEDUP_REMOVED lines=10> */
.L_x_225:
[----:B------:R-:W-:Y:S05]  /*9840*/  BSYNC B1 ;  /* 0x0000000000017941 */ /* 0x000fea0003800000 */
.L_x_224:
        /* <DEDUP_REMOVED lines=10> */
.L_x_227:
[----:B------:R-:W-:Y:S05]  /*98f0*/  BSYNC B1 ;  /* 0x0000000000017941 */ /* 0x000fea0003800000 */
.L_x_226:
        /* <DEDUP_REMOVED lines=10> */
.L_x_229:
[----:B------:R-:W-:Y:S05]  /*99a0*/  BSYNC B1 ;  /* 0x0000000000017941 */ /* 0x000fea0003800000 */
.L_x_228:
        /* <DEDUP_REMOVED lines=10> */
.L_x_231:
[----:B------:R-:W-:Y:S05]  /*9a50*/  BSYNC B1 ;  /* 0x0000000000017941 */ /* 0x000fea0003800000 */
.L_x_230:
        /* <DEDUP_REMOVED lines=10> */
.L_x_233:
[----:B------:R-:W-:Y:S05]  /*9b00*/  BSYNC B1 ;  /* 0x0000000000017941 */ /* 0x000fea0003800000 */
.L_x_232:
        /* <DEDUP_REMOVED lines=10> */
.L_x_235:
[----:B------:R-:W-:Y:S05]  /*9bb0*/  BSYNC B1 ;  /* 0x0000000000017941 */ /* 0x000fea0003800000 */
.L_x_234:
        /* <DEDUP_REMOVED lines=10> */
.L_x_237:
[----:B------:R-:W-:Y:S05]  /*9c60*/  BSYNC B1 ;  /* 0x0000000000017941 */ /* 0x000fea0003800000 */
.L_x_236:
        /* <DEDUP_REMOVED lines=10> */
.L_x_239:
[----:B------:R-:W-:Y:S05]  /*9d10*/  BSYNC B1 ;  /* 0x0000000000017941 */ /* 0x000fea0003800000 */
.L_x_238:
        /* <DEDUP_REMOVED lines=10> */
.L_x_241:
[----:B------:R-:W-:Y:S05]  /*9dc0*/  BSYNC B1 ;  /* 0x0000000000017941 */ /* 0x000fea0003800000 */
.L_x_240:
        /* <DEDUP_REMOVED lines=10> */
.L_x_243:
[----:B------:R-:W-:Y:S05]  /*9e70*/  BSYNC B1 ;  /* 0x0000000000017941 */ /* 0x000fea0003800000 */
.L_x_242:
        /* <DEDUP_REMOVED lines=10> */
.L_x_245:
[----:B------:R-:W-:Y:S05]  /*9f20*/  BSYNC B1 ;  /* 0x0000000000017941 */ /* 0x000fea0003800000 */
.L_x_244:
        /* <DEDUP_REMOVED lines=10> */
.L_x_247:
[----:B------:R-:W-:Y:S05]  /*9fd0*/  BSYNC B1 ;  /* 0x0000000000017941 */ /* 0x000fea0003800000 */
.L_x_246:
        /* <DEDUP_REMOVED lines=10> */
.L_x_249:
[----:B------:R-:W-:Y:S05]  /*a080*/  BSYNC B1 ;  /* 0x0000000000017941 */ /* 0x000fea0003800000 */
.L_x_248:
        /* <DEDUP_REMOVED lines=10> */
.L_x_251:
[----:B------:R-:W-:Y:S05]  /*a130*/  BSYNC B1 ;  /* 0x0000000000017941 */ /* 0x000fea0003800000 */
.L_x_250:
        /* <DEDUP_REMOVED lines=10> */
.L_x_253:
[----:B------:R-:W-:Y:S05]  /*a1e0*/  BSYNC B1 ;  /* 0x0000000000017941 */ /* 0x000fea0003800000 */
.L_x_252:
        /* <DEDUP_REMOVED lines=10> */
.L_x_255:
[----:B------:R-:W-:Y:S05]  /*a290*/  BSYNC B1 ;  /* 0x0000000000017941 */ /* 0x000fea0003800000 */
.L_x_254:
        /* <DEDUP_REMOVED lines=10> */
.L_x_257:
[----:B------:R-:W-:Y:S05]  /*a340*/  BSYNC B1 ;  /* 0x0000000000017941 */ /* 0x000fea0003800000 */
.L_x_256:
        /* <DEDUP_REMOVED lines=10> */
.L_x_259:
[----:B------:R-:W-:Y:S05]  /*a3f0*/  BSYNC B1 ;  /* 0x0000000000017941 */ /* 0x000fea0003800000 */
.L_x_258:
        /* <DEDUP_REMOVED lines=10> */
.L_x_261:
[----:B------:R-:W-:Y:S05]  /*a4a0*/  BSYNC B1 ;  /* 0x0000000000017941 */ /* 0x000fea0003800000 */
.L_x_260:
        /* <DEDUP_REMOVED lines=10> */
.L_x_263:
[----:B------:R-:W-:Y:S05]  /*a550*/  BSYNC B1 ;  /* 0x0000000000017941 */ /* 0x000fea0003800000 */
.L_x_262:
        /* <DEDUP_REMOVED lines=10> */
.L_x_265:
[----:B------:R-:W-:Y:S05]  /*a600*/  BSYNC B1 ;  /* 0x0000000000017941 */ /* 0x000fea0003800000 */
.L_x_264:
        /* <DEDUP_REMOVED lines=10> */
.L_x_267:
[----:B------:R-:W-:Y:S05]  /*a6b0*/  BSYNC B1 ;  /* 0x0000000000017941 */ /* 0x000fea0003800000 */
.L_x_266:
        /* <DEDUP_REMOVED lines=10> */
.L_x_269:
[----:B------:R-:W-:Y:S05]  /*a760*/  BSYNC B1 ;  /* 0x0000000000017941 */ /* 0x000fea0003800000 */
.L_x_268:
        /* <DEDUP_REMOVED lines=10> */
.L_x_271:
[----:B------:R-:W-:Y:S05]  /*a810*/  BSYNC B1 ;  /* 0x0000000000017941 */ /* 0x000fea0003800000 */
.L_x_270:
        /* <DEDUP_REMOVED lines=10> */
.L_x_273:
[----:B------:R-:W-:Y:S05]  /*a8c0*/  BSYNC B1 ;  /* 0x0000000000017941 */ /* 0x000fea0003800000 */
.L_x_272:
        /* <DEDUP_REMOVED lines=10> */
.L_x_275:
[----:B------:R-:W-:Y:S05]  /*a970*/  BSYNC B1 ;  /* 0x0000000000017941 */ /* 0x000fea0003800000 */
.L_x_274:
        /* <DEDUP_REMOVED lines=10> */
.L_x_277:
[----:B------:R-:W-:Y:S05]  /*aa20*/  BSYNC B1 ;  /* 0x0000000000017941 */ /* 0x000fea0003800000 */
.L_x_276:
        /* <DEDUP_REMOVED lines=10> */
.L_x_279:
[----:B------:R-:W-:Y:S05]  /*aad0*/  BSYNC B1 ;  /* 0x0000000000017941 */ /* 0x000fea0003800000 */
.L_x_278:
        /* <DEDUP_REMOVED lines=10> */
.L_x_281:
[----:B------:R-:W-:Y:S05]  /*ab80*/  BSYNC B1 ;  /* 0x0000000000017941 */ /* 0x000fea0003800000 */
.L_x_280:
[----:B0-234-:R-:W2:Y:S01]  /*ab90*/  LDL.LU R10, [R1+0x1f4] ;  /* 0x0001f400010a7983 */ /* 0x01dea20000300800 */
[----:B-----5:R-:W-:Y:S01]  /*aba0*/  HADD2.F32 R11, -RZ, R23.H0_H0 ;  /* 0x20000017ff0b7230 */ /* 0x020fe20000004100 */
        /* <DEDUP_REMOVED lines=8> */
.L_x_283:
[----:B------:R-:W-:Y:S05]  /*ac30*/  BSYNC B1 ;  /* 0x0000000000017941 */ /* 0x000fea0003800000 */
.L_x_282:
[----:B------:R-:W3:Y:S01]  /*ac40*/  LDL.LU R10, [R1+0x1f8] ;  /* 0x0001f800010a7983 */ /* 0x000ee20000300800 */
[----:B0----5:R-:W-:Y:S01]  /*ac50*/  HADD2.F32 R11, -RZ, R23.H0_H0 ;  /* 0x20000017ff0b7230 */ /* 0x021fe20000004100 */
[----:B------:R-:W-:Y:S01]  /*ac60*/  ISETP.GT.AND P1, PT, R0, 0xf9, P0 ;  /* 0x000000f90000780c */ /* 0x000fe20000724270 */
[----:B------:R-:W-:Y:S01]  /*ac70*/  BSSY B1, `(.L_x_284) ;  /* 0x000000a000017945 */ /* 0x000fe20003800000 */
[----:B------:R-:W-:Y:S02]  /*ac80*/  IADD3 R169, P0, R3, 0x80, RZ ;  /* 0x0000008003a97810 */ /* 0x000fe40007f1e0ff */
[----:B------:R-:W-:-:S04]  /*ac90*/  FMUL R11, R11, R16 ;  /* 0x000000100b0b7220 */ /* 0x000fc80000400000 */
[----:B---3--:R-:W-:-:S05]  /*aca0*/  FFMA R11, R10, R2, R11 ;  /* 0x000000020a0b7223 */ /* 0x008fca000000000b */
[----:B------:R-:W-:-:S04]  /*acb0*/  F2FP.F16.F32.PACK_AB R11, RZ, R11 ;  /* 0x0000000bff0b723e */ /* 0x000fc800000000ff */
[----:B------:R-:W-:Y:S01]  /*acc0*/  PRMT R3, R11, 0x7610, R3 ;  /* 0x000076100b037816 */ /* 0x000fe20000000003 */
[----:B------:R-:W-:-:S04]  /*acd0*/  IMAD.X R11, RZ, RZ, UR7, P0 ;  /* 0x00000007ff0b7e24 */ /* 0x000fc800080e06ff */
[----:B------:R0:W-:Y:S01]  /*ace0*/  @P2 STG.E.U16 desc[UR36][R6.64+0x1f0], R3 ;  /* 0x0001f00306002986 */ /* 0x0001e2000c101524 */
[----:B------:R-:W-:Y:S05]  /*acf0*/  @!P1 BRA `(.L_x_285) ;  /* 0x0000000000049947 */ /* 0x000fea0003800000 */
[----:B------:R3:W5:Y:S02]  /*ad00*/  LDG.E.LTC128B.U16 R23, desc[UR36][R8.64+0x1f2] ;  /* 0x0001f22408177981 */ /* 0x000764000c1e1520 */
.L_x_285:
[----:B------:R-:W-:Y:S05]  /*ad10*/  BSYNC B1 ;  /* 0x0000000000017941 */ /* 0x000fea0003800000 */
.L_x_284:
[----:B------:R-:W4:Y:S01]  /*ad20*/  LDL.LU R10, [R1+0x1fc] ;  /* 0x0001fc00010a7983 */ /* 0x000f220000300800 */
[----:B0----5:R-:W-:Y:S01]  /*ad30*/  HADD2.F32 R3, -RZ, R23.H0_H0 ;  /* 0x20000017ff037230 */ /* 0x021fe20000004100 */
[----:B------:R-:W-:Y:S01]  /*ad40*/  ISETP.GT.AND P0, PT, R153, 0x80, PT ;  /* 0x000000809900780c */ /* 0x000fe20003f04270 */
[----:B--23--:R-:W-:-:S03]  /*ad50*/  IMAD R8, R11, R14, RZ ;  /* 0x0000000e0b087224 */ /* 0x00cfc600078e02ff */
[----:B------:R-:W-:Y:S01]  /*ad60*/  FMUL R3, R3, R16 ;  /* 0x0000001003037220 */ /* 0x000fe20000400000 */
[C---:B------:R-:W-:Y:S01]  /*ad70*/  IMAD R167, R169.reuse, R15, R8 ;  /* 0x0000000fa9a77224 */ /* 0x040fe200078e0208 */
[----:B------:R-:W-:Y:S01]  /*ad80*/  ISETP.GT.AND P4, PT, R0, RZ, P0 ;  /* 0x000000ff0000720c */ /* 0x000fe20000784270 */
[----:B------:R-:W-:-:S04]  /*ad90*/  IMAD.WIDE.U32 R8, R169, R14, R20 ;  /* 0x0000000ea9087225 */ /* 0x000fc800078e0014 */
[----:B------:R-:W-:Y:S02]  /*ada0*/  IMAD.IADD R9, R9, 0x1, R167 ;  /* 0x0000000109097824 */ /* 0x000fe400078e02a7 */
[----:B----4-:R-:W-:Y:S01]  /*adb0*/  FFMA R3, R10, R2, R3 ;  /* 0x000000020a037223 */ /* 0x010fe20000000003 */
[----:B------:R-:W-:-:S04]  /*adc0*/  LEA R10, P2, R8, R12, 0x1 ;  /* 0x0000000c080a7211 */ /* 0x000fc800078408ff */
[----:B------:R-:W-:Y:S02]  /*add0*/  F2FP.F16.F32.PACK_AB R3, RZ, R3 ;  /* 0x00000003ff03723e */ /* 0x000fe400000000ff */
[--C-:B------:R-:W-:Y:S02]  /*ade0*/  LEA.HI.X R11, R8, R13, R9.reuse, 0x1, P2 ;  /* 0x0000000d080b7211 */ /* 0x100fe400010f0c09 */
[----:B------:R-:W-:-:S05]  /*adf0*/  PRMT R9, R3, 0x7610, R9 ;  /* 0x0000761003097816 */ /* 0x000fca0000000009 */
[----:B------:R0:W-:Y:S04]  /*ae00*/  @P1 STG.E.U16 desc[UR36][R6.64+0x1f2], R9 ;  /* 0x0001f20906001986 */ /* 0x0001e8000c101524 */
[----:B------:R-:W2:Y:S01]  /*ae10*/  @P4 LDG.E.LTC128B.U16 R23, desc[UR36][R10.64] ;  /* 0x000000240a174981 */ /* 0x000ea2000c1e1520 */
[----:B-1----:R-:W-:Y:S01]  /*ae20*/  IMAD.U32 R161, RZ, RZ, UR8 ;  /* 0x00000008ffa17e24 */ /* 0x002fe2000f8e00ff */
[----:B------:R-:W-:Y:S01]  /*ae30*/  ISETP.GT.AND P2, PT, R0, 0x1, P0 ;  /* 0x000000010000780c */ /* 0x000fe20000744270 */
[----:B------:R-:W-:Y:S01]  /*ae40*/  IMAD.U32 R165, RZ, RZ, UR8 ;  /* 0x00000008ffa57e24 */ /* 0x000fe2000f8e00ff */
[----:B------:R-:W-:Y:S01]  /*ae50*/  BSSY B1, `(.L_x_286) ;  /* 0x0000013000017945 */ /* 0x000fe20003800000 */
[----:B------:R-:W-:Y:S02]  /*ae60*/  IMAD.U32 R164, RZ, RZ, UR9 ;  /* 0x00000009ffa47e24 */ /* 0x000fe4000f8e00ff */
[----:B------:R-:W-:-:S02]  /*ae70*/  IMAD.SHL.U32 R161, R161, 0x100, RZ ;  /* 0x00000100a1a17824 */ /* 0x000fc400078e00ff */
[----:B0-----:R-:W-:Y:S01]  /*ae80*/  IMAD.WIDE.U32 R8, R169, R14, R18 ;  /* 0x0000000ea9087225 */ /* 0x001fe200078e0012 */
[----:B------:R-:W-:-:S04]  /*ae90*/  SHF.L.U64.HI R165, R165, 0x8, R164 ;  /* 0x00000008a5a57819 */ /* 0x000fc800000102a4 */
[----:B------:R-:W-:-:S03]  /*aea0*/  IADD3 R9, R167, R9, RZ ;  /* 0x00000009a7097210 */ /* 0x000fc60007ffe0ff */
[----:B------:R-:W-:Y:S01]  /*aeb0*/  IMAD.WIDE.U32 R162, R22, UR43, R8 ;  /* 0x0000002b16a27c25 */ /* 0x000fe2000f8e0008 */
[----:B------:R-:W-:-:S03]  /*aec0*/  IADD3 R8, P1, R161, R4, RZ ;  /* 0x00000004a1087210 */ /* 0x000fc60007f3e0ff */
[----:B------:R-:W-:Y:S01]  /*aed0*/  IMAD.IADD R7, R159, 0x1, R163 ;  /* 0x000000019f077824 */ /* 0x000fe200078e02a3 */
[----:B------:R-:W-:Y:S02]  /*aee0*/  IADD3.X R9, R165, R5, RZ, P1, !PT ;  /* 0x00000005a5097210 */ /* 0x000fe40000ffe4ff */
[----:B------:R-:W-:-:S04]  /*aef0*/  LEA R6, P3, R162, R12, 0x1 ;  /* 0x0000000ca2067211 */ /* 0x000fc800078608ff */
[----:B------:R-:W-:Y:S01]  /*af00*/  LEA.HI.X R7, R162, R13, R7, 0x1, P3 ;  /* 0x0000000da2077211 */ /* 0x000fe200018f0c07 */
[----:B--2---:R-:W-:-:S05]  /*af10*/  HADD2.F32 R3, -RZ, R23.H0_H0 ;  /* 0x20000017ff037230 */ /* 0x004fca0000004100 */
[----:B------:R-:W-:-:S04]  /*af20*/  FMUL R3, R3, R16 ;  /* 0x0000001003037220 */ /* 0x000fc80000400000 */
[----:B------:R-:W-:-:S05]  /*af30*/  FFMA R3, R24, R2, R3 ;  /* 0x0000000218037223 */ /* 0x000fca0000000003 */
[----:B------:R-:W-:-:S05]  /*af40*/  F2FP.F16.F32.PACK_AB R3, RZ, R3 ;  /* 0x00000003ff03723e */ /* 0x000fca00000000ff */
[----:B------:R0:W-:Y:S01]  /*af50*/  @P4 STG.E.U16 desc[UR36][R8.64], R3 ;  /* 0x0000000308004986 */ /* 0x0001e2000c101524 */
[----:B------:R-:W-:Y:S05]  /*af60*/  @!P2 BRA `(.L_x_287) ;  /* 0x000000000004a947 */ /* 0x000fea0003800000 */
[----:B------:R1:W5:Y:S02]  /*af70*/  LDG.E.LTC128B.U16 R23, desc[UR36][R6.64+0x2] ;  /* 0x0000022406177981 */ /* 0x000364000c1e1520 */
.L_x_287:
[----:B------:R-:W-:Y:S05]  /*af80*/  BSYNC B1 ;  /* 0x0000000000017941 */ /* 0x000fea0003800000 */
.L_x_286:
[----:B0----5:R-:W-:Y:S01]  /*af90*/  HADD2.F32 R3, -RZ, R23.H0_H0 ;  /* 0x20000017ff037230 */ /* 0x021fe20000004100 */
[----:B------:R-:W-:Y:S01]  /*afa0*/  ISETP.GT.AND P1, PT, R153, 0x88, PT ;  /* 0x000000889900780c */ /* 0x000fe20003f24270 */
[----:B------:R-:W-:Y:S01]  /*afb0*/  IMAD.WIDE.U32 R14, R169, R14, R156 ;  /* 0x0000000ea90e7225 */ /* 0x000fe200078e009c */
[----:B------:R-:W-:Y:S03]  /*afc0*/  BSSY B1, `(.L_x_288) ;  /* 0x0000010000017945 */ /* 0x000fe60003800000 */
[----:B------:R-:W-:Y:S01]  /*afd0*/  FMUL R10, R3, R16 ;  /* 0x00000010030a7220 */ /* 0x000fe20000400000 */
[----:B------:R-:W-:Y:S01]  /*afe0*/  IMAD.IADD R167, R167, 0x1, R15 ;  /* 0x00000001a7a77824 */ /* 0x000fe200078e020f */
[----:B------:R-:W-:Y:S02]  /*aff0*/  IADD3 R154, P4, R154, R14, RZ ;  /* 0x0000000e9a9a7210 */ /* 0x000fe40007f9e0ff */
[----:B------:R-:W-:Y:S01]  /*b000*/  FFMA R10, R25, R2, R10 ;  /* 0x00000002190a7223 */ /* 0x000fe2000000000a */
[----:B------:R-:W-:-:S02]  /*b010*/  ISETP.GT.AND P3, PT, R0, RZ, P1 ;  /* 0x000000ff0000720c */ /* 0x000fc40000f64270 */
[--C-:B------:R-:W-:Y:S01]  /*b020*/  IMAD.X R20, R167, 0x1, R21.reuse, P4 ;  /* 0x00000001a7147824 */ /* 0x100fe200020e0615 */
[----:B------:R-:W-:Y:S02]  /*b030*/  IADD3 R14, P5, R18, R14, RZ ;  /* 0x0000000e120e7210 */ /* 0x000fe40007fbe0ff */
[----:B------:R-:W-:Y:S02]  /*b040*/  F2FP.F16.F32.PACK_AB R3, RZ, R10 ;  /* 0x0000000aff03723e */ /* 0x000fe400000000ff */
[C---:B------:R-:W-:Y:S02]  /*b050*/  LEA R10, P4, R154.reuse, R12, 0x1 ;  /* 0x0000000c9a0a7211 */ /* 0x040fe400078808ff */
[----:B------:R-:W-:Y:S02]  /*b060*/  PRMT R21, R3, 0x7610, R21 ;  /* 0x0000761003157816 */ /* 0x000fe40000000015 */
[----:B------:R-:W-:Y:S02]  /*b070*/  LEA.HI.X R11, R154, R13, R20, 0x1, P4 ;  /* 0x0000000d9a0b7211 */ /* 0x000fe400020f0c14 */
[----:B------:R-:W-:Y:S01]  /*b080*/  PRMT R3, R23, 0x7610, R3 ;  /* 0x0000761017037816 */ /* 0x000fe20000000003 */
[----:B------:R0:W-:Y:S01]  /*b090*/  @P2 STG.E.U16 desc[UR36][R8.64+0x2], R21 ;  /* 0x0000021508002986 */ /* 0x0001e2000c101524 */
[----:B------:R-:W-:Y:S05]  /*b0a0*/  @!P3 BRA `(.L_x_289) ;  /* 0x000000000004b947 */ /* 0x000fea0003800000 */
[----:B------:R2:W5:Y:S02]  /*b0b0*/  LDG.E.LTC128B.U16 R3, desc[UR36][R10.64] ;  /* 0x000000240a037981 */ /* 0x000564000c1e1520 */
.L_x_289:
[----:B------:R-:W-:Y:S05]  /*b0c0*/  BSYNC B1 ;  /* 0x0000000000017941 */ /* 0x000fea0003800000 */
.L_x_288:
[----:B--2--5:R-:W-:Y:S01]  /*b0d0*/  HADD2.F32 R11, -RZ, R3.H0_H0 ;  /* 0x20000003ff0b7230 */ /* 0x024fe20000004100 */
[----:B------:R-:W-:Y:S01]  /*b0e0*/  IADD3 R10, P2, R8, R160, RZ ;  /* 0x000000a0080a7210 */ /* 0x000fe20007f5e0ff */
[----:B------:R-:W-:Y:S01]  /*b0f0*/  IMAD.X R15, R19, 0x1, R167, P5 ;  /* 0x00000001130f7824 */ /* 0x000fe200028e06a7 */
[----:B------:R-:W-:Y:S01]  /*b100*/  ISETP.GT.AND P5, PT, R0, 0x1, P1 ;  /* 0x000000010000780c */ /* 0x000fe20000fa4270 */
[----:B------:R-:W-:Y:S01]  /*b110*/  BSSY B1, `(.L_x_290) ;  /* 0x000000c000017945 */ /* 0x000fe20003800000 */
[----:B------:R-:W-:Y:S01]  /*b120*/  FMUL R11, R11, R16 ;  /* 0x000000100b0b7220 */ /* 0x000fe20000400000 */
[----:B------:R-:W-:-:S04]  /*b130*/  IMAD.WIDE.U32 R22, R22, UR43, R14 ;  /* 0x0000002b16167c25 */ /* 0x000fc8000f8e000e */
[----:B------:R-:W-:Y:S01]  /*b140*/  FFMA R11, R26, R2, R11 ;  /* 0x000000021a0b7223 */ /* 0x000fe2000000000b */
[----:B------:R-:W-:Y:S01]  /*b150*/  IMAD.IADD R159, R159, 0x1, R23 ;  /* 0x000000019f9f7824 */ /* 0x000fe200078e0217 */
[----:B------:R-:W-:-:S03]  /*b160*/  LEA R12, P4, R22, R12, 0x1 ;  /* 0x0000000c160c7211 */ /* 0x000fc600078808ff */
[----:B------:R-:W-:Y:S01]  /*b170*/  F2FP.F16.F32.PACK_AB R14, RZ, R11 ;  /* 0x0000000bff0e723e */ /* 0x000fe200000000ff */
[----:B------:R-:W-:Y:S01]  /*b180*/  IMAD.X R11, R9, 0x1, R158, P2 ;  /* 0x00000001090b7824 */ /* 0x000fe200010e069e */
[----:B------:R-:W-:-:S04]  /*b190*/  LEA.HI.X R13, R22, R13, R159, 0x1, P4 ;  /* 0x0000000d160d7211 */ /* 0x000fc800020f0c9f */
[----:B------:R2:W-:Y:S01]  /*b1a0*/  @P3 STG.E.U16 desc[UR36][R10.64], R14 ;  /* 0x0000000e0a003986 */ /* 0x0005e2000c101524 */
[----:B------:R-:W-:Y:S05]  /*b1b0*/  @!P5 BRA `(.L_x_291) ;  /* 0x000000000004d947 */ /* 0x000fea0003800000 */
[----:B------:R3:W5:Y:S02]  /*b1c0*/  LDG.E.LTC128B.U16 R3, desc[UR36][R12.64+0x2] ;  /* 0x000002240c037981 */ /* 0x000764000c1e1520 */
.L_x_291:
[----:B------:R-:W-:Y:S05]  /*b1d0*/  BSYNC B1 ;  /* 0x0000000000017941 */ /* 0x000fea0003800000 */
.L_x_290:
[----:B-----5:R-:W-:Y:S01]  /*b1e0*/  HADD2.F32 R15, -RZ, R3.H0_H0 ;  /* 0x20000003ff0f7230 */ /* 0x020fe20000004100 */
[----:B------:R-:W-:Y:S01]  /*b1f0*/  ISETP.GT.AND P2, PT, R0, 0x8, P0 ;  /* 0x000000080000780c */ /* 0x000fe20000744270 */
[----:B------:R-:W-:Y:S03]  /*b200*/  BSSY B1, `(.L_x_292) ;  /* 0x0000007000017945 */ /* 0x000fe60003800000 */
[----:B--2---:R-:W-:-:S04]  /*b210*/  FMUL R14, R15, R16 ;  /* 0x000000100f0e7220 */ /* 0x004fc80000400000 */
[----:B------:R-:W-:-:S05]  /*b220*/  FFMA R14, R27, R2, R14 ;  /* 0x000000021b0e7223 */ /* 0x000fca000000000e */
[----:B------:R-:W-:-:S05]  /*b230*/  F2FP.F16.F32.PACK_AB R14, RZ, R14 ;  /* 0x0000000eff0e723e */ /* 0x000fca00000000ff */
[----:B------:R2:W-:Y:S01]  /*b240*/  @P5 STG.E.U16 desc[UR36][R10.64+0x2], R14 ;  /* 0x0000020e0a005986 */ /* 0x0005e2000c101524 */
[----:B------:R-:W-:Y:S05]  /*b250*/  @!P2 BRA `(.L_x_293) ;  /* 0x000000000004a947 */ /* 0x000fea0003800000 */
[----:B------:R4:W5:Y:S02]  /*b260*/  LDG.E.LTC128B.U16 R3, desc[UR36][R6.64+0x10] ;  /* 0x0000102406037981 */ /* 0x000964000c1e1520 */
.L_x_293:
[----:B------:R-:W-:Y:S05]  /*b270*/  BSYNC B1 ;  /* 0x0000000000017941 */ /* 0x000fea0003800000 */
.L_x_292:
[----:B--2--5:R-:W-:Y:S01]  /*b280*/  HADD2.F32 R11, -RZ, R3.H0_H0 ;  /* 0x20000003ff0b7230 */ /* 0x024fe20000004100 */
[----:B------:R-:W-:Y:S01]  /*b290*/  ISETP.GT.AND P3, PT, R0, 0x9, P0 ;  /* 0x000000090000780c */ /* 0x000fe20000764270 */
[----:B------:R-:W-:Y:S03]  /*b2a0*/  BSSY B1, `(.L_x_294) ;  /* 0x0000007000017945 */ /* 0x000fe60003800000 */
[----:B------:R-:W-:-:S04]  /*b2b0*/  FMUL R11, R11, R16 ;  /* 0x000000100b0b7220 */ /* 0x000fc80000400000 */
[----:B------:R-:W-:-:S05]  /*b2c0*/  FFMA R11, R28, R2, R11 ;  /* 0x000000021c0b7223 */ /* 0x000fca000000000b */
[----:B------:R-:W-:-:S05]  /*b2d0*/  F2FP.F16.F32.PACK_AB R11, RZ, R11 ;  /* 0x0000000bff0b723e */ /* 0x000fca00000000ff */
[----:B------:R2:W-:Y:S01]  /*b2e0*/  @P2 STG.E.U16 desc[UR36][R8.64+0x10], R11 ;  /* 0x0000100b08002986 */ /* 0x0005e2000c101524 */
[----:B------:R-:W-:Y:S05]  /*b2f0*/  @!P3 BRA `(.L_x_295) ;  /* 0x000000000004b947 */ /* 0x000fea0003800000 */
[----:B------:R0:W5:Y:S02]  /*b300*/  LDG.E.LTC128B.U16 R3, desc[UR36][R6.64+0x12] ;  /* 0x0000122406037981 */ /* 0x000164000c1e1520 */
.L_x_295:
[----:B------:R-:W-:Y:S05]  /*b310*/  BSYNC B1 ;  /* 0x0000000000017941 */ /* 0x000fea0003800000 */
.L_x_294:
        /* <DEDUP_REMOVED lines=9> */
.L_x_297:
[----:B------:R-:W-:Y:S05]  /*b3b0*/  BSYNC B1 ;  /* 0x0000000000017941 */ /* 0x000fea0003800000 */
.L_x_296:
[----:B-----5:R-:W-:Y:S01]  /*b3c0*/  HADD2.F32 R11, -RZ, R3.H0_H0 ;  /* 0x20000003ff0b7230 */ /* 0x020fe20000004100 */
[----:B--2---:R-:W-:Y:S01]  /*b3d0*/  IADD3 R10, P3, R160, R8, RZ ;  /* 0x00000008a00a7210 */ /* 0x004fe20007f7e0ff */
[----:B------:R-:W-:Y:S01]  /*b3e0*/  BSSY B1, `(.L_x_298) ;  /* 0x0000009000017945 */ /* 0x000fe20003800000 */
[----:B------:R-:W-:Y:S02]  /*b3f0*/  ISETP.GT.AND P2, PT, R0, 0x9, P1 ;  /* 0x000000090000780c */ /* 0x000fe40000f44270 */
[----:B------:R-:W-:-:S04]  /*b400*/  FMUL R11, R11, R16 ;  /* 0x000000100b0b7220 */ /* 0x000fc80000400000 */
[----:B------:R-:W-:-:S05]  /*b410*/  FFMA R11, R30, R2, R11 ;  /* 0x000000021e0b7223 */ /* 0x000fca000000000b */
[----:B------:R-:W-:Y:S02]  /*b420*/  F2FP.F16.F32.PACK_AB R14, RZ, R11 ;  /* 0x0000000bff0e723e */ /* 0x000fe400000000ff */
[----:B------:R-:W-:-:S05]  /*b430*/  IADD3.X R11, R158, R9, RZ, P3, !PT ;  /* 0x000000099e0b7210 */ /* 0x000fca0001ffe4ff */
[----:B------:R2:W-:Y:S01]  /*b440*/  @P4 STG.E.U16 desc[UR36][R10.64+0x10], R14 ;  /* 0x0000100e0a004986 */ /* 0x0005e2000c101524 */
[----:B------:R-:W-:Y:S05]  /*b450*/  @!P2 BRA `(.L_x_299) ;  /* 0x000000000004a947 */ /* 0x000fea0003800000 */
[----:B------:R0:W5:Y:S02]  /*b460*/  LDG.E.LTC128B.U16 R3, desc[UR36][R12.64+0x12] ;  /* 0x000012240c037981 */ /* 0x000164000c1e1520 */
.L_x_299:
[----:B------:R-:W-:Y:S05]  /*b470*/  BSYNC B1 ;  /* 0x0000000000017941 */ /* 0x000fea0003800000 */
.L_x_298:
[----:B--2--5:R-:W-:Y:S01]  /*b480*/  HADD2.F32 R11, -RZ, R3.H0_H0 ;  /* 0x20000003ff0b7230 */ /* 0x024fe20000004100 */
[----:B------:R-:W-:Y:S01]  /*b490*/  IADD3 R160, P3, P4, R160, R4, R161 ;  /* 0x00000004a0a07210 */ /* 0x000fe20007c7e0a1 */
[----:B------:R-:W-:Y:S01]  /*b4a0*/  BSSY B1, `(.L_x_300) ;  /* 0x0000009000017945 */ /* 0x000fe20003800000 */
[----:B------:R-:W-:Y:S02]  /*b4b0*/  ISETP.GT.AND P5, PT, R0, 0x10, P0 ;  /* 0x000000100000780c */ /* 0x000fe400007a4270 */
[----:B------:R-:W-:Y:S01]  /*b4c0*/  FMUL R10, R11, R16 ;  /* 0x000000100b0a7220 */ /* 0x000fe20000400000 */
[----:B------:R-:W-:-:S03]  /*b4d0*/  IADD3.X R161, R158, R5, R165, P3, P4 ;  /* 0x000000059ea17210 */ /* 0x000fc60001fe84a5 */
[----:B------:R-:W-:-:S05]  /*b4e0*/  FFMA R10, R31, R2, R10 ;  /* 0x000000021f0a7223 */ /* 0x000fca000000000a */
[----:B------:R-:W-:-:S05]  /*b4f0*/  F2FP.F16.F32.PACK_AB R10, RZ, R10 ;  /* 0x0000000aff0a723e */ /* 0x000fca00000000ff */
[----:B------:R2:W-:Y:S01]  /*b500*/  @P2 STG.E.U16 desc[UR36][R160.64+0x12], R10 ;  /* 0x0000120aa0002986 */ /* 0x0005e2000c101524 */
[----:B------:R-:W-:Y:S05]  /*b510*/  @!P5 BRA `(.L_x_301) ;  /* 0x000000000004d947 */ /* 0x000fea0003800000 */
[----:B------:R0:W5:Y:S02]  /*b520*/  LDG.E.LTC128B.U16 R3, desc[UR36][R6.64+0x20] ;  /* 0x0000202406037981 */ /* 0x000164000c1e1520 */
.L_x_301:
[----:B------:R-:W-:Y:S05]  /*b530*/  BSYNC B1 ;  /* 0x0000000000017941 */ /* 0x000fea0003800000 */
.L_x_300:
[----:B-----5:R-:W-:Y:S01]  /*b540*/  HADD2.F32 R5, -RZ, R3.H0_H0 ;  /* 0x20000003ff057230 */ /* 0x020fe20000004100 */
        /* <DEDUP_REMOVED lines=8> */
.L_x_303:
[----:B------:R-:W-:Y:S05]  /*b5d0*/  BSYNC B1 ;  /* 0x0000000000017941 */ /* 0x000fea0003800000 */
.L_x_302:
[----:B0----5:R-:W-:Y:S01]  /*b5e0*/  HADD2.F32 R5, -RZ, R3.H0_H0 ;  /* 0x20000003ff057230 */ /* 0x021fe20000004100 */
        /* <DEDUP_REMOVED lines=8> */
.L_x_305:
[----:B------:R-:W-:Y:S05]  /*b670*/  BSYNC B1 ;  /* 0x0000000000017941 */ /* 0x000fea0003800000 */
.L_x_304:
[----:B-----5:R-:W-:Y:S01]  /*b680*/  HADD2.F32 R5, -RZ, R3.H0_H0 ;  /* 0x20000003ff057230 */ /* 0x020fe20000004100 */
[----:B------:R-:W-:Y:S01]  /*b690*/  ISETP.GT.AND P2, PT, R0, 0x11, P1 ;  /* 0x000000110000780c */ /* 0x000fe20000f44270 */
[----:B0-----:R-:W-:Y:S01]  /*b6a0*/  @P3 IMAD.MOV.U32 R4, RZ, RZ, R160 ;  /* 0x000000ffff043224 */ /* 0x001fe200078e00a0 */
[----:B------:R-:W-:Y:S02]  /*b6b0*/  BSSY B1, `(.L_x_306) ;  /* 0x0000009000017945 */ /* 0x000fe40003800000 */
[----:B------:R-:W-:-:S04]  /*b6c0*/  FMUL R5, R5, R16 ;  /* 0x0000001005057220 */ /* 0x000fc80000400000 */
[----:B------:R-:W-:-:S05]  /*b6d0*/  FFMA R5, R34, R2, R5 ;  /* 0x0000000222057223 */ /* 0x000fca0000000005 */
[----:B------:R-:W-:-:S04]  /*b6e0*/  F2FP.F16.F32.PACK_AB R5, RZ, R5 ;  /* 0x00000005ff05723e */ /* 0x000fc800000000ff */
[----:B--2---:R-:W-:Y:S01]  /*b6f0*/  PRMT R10, R5, 0x7610, R10 ;  /* 0x00007610050a7816 */ /* 0x004fe2000000000a */
[----:B------:R-:W-:-:S05]  /*b700*/  @P3 IMAD.MOV.U32 R5, RZ, RZ, R161 ;  /* 0x000000ffff053224 */ /* 0x000fca00078e00a1 */
[----:B------:R0:W-:Y:S01]  /*b710*/  @P3 STG.E.U16 desc[UR36][R4.64+0x20], R10 ;  /* 0x0000200a04003986 */ /* 0x0001e2000c101524 */
[----:B------:R-:W-:Y:S05]  /*b720*/  @!P2 BRA `(.L_x_307) ;  /* 0x000000000004a947 */ /* 0x000fea0003800000 */
[----:B------:R2:W5:Y:S02]  /*b730*/  LDG.E.LTC128B.U16 R3, desc[UR36][R12.64+0x22] ;  /* 0x000022240c037981 */ /* 0x000564000c1e1520 */
.L_x_307:
[----:B------:R-:W-:Y:S05]  /*b740*/  BSYNC B1 ;  /* 0x0000000000017941 */ /* 0x000fea0003800000 */
.L_x_306:
[----:B0----5:R-:W-:Y:S01]  /*b750*/  HADD2.F32 R5, -RZ, R3.H0_H0 ;  /* 0x20000003ff057230 */ /* 0x021fe20000004100 */
[----:B------:R-:W-:Y:S01]  /*b760*/  ISETP.GT.AND P3, PT, R0, 0x18, P0 ;  /* 0x000000180000780c */ /* 0x000fe20000764270 */
[----:B------:R-:W-:Y:S03]  /*b770*/  BSSY B1, `(.L_x_308) ;  /* 0x000000a000017945 */ /* 0x000fe60003800000 */
[----:B------:R-:W-:Y:S01]  /*b780*/  FMUL R4, R5, R16 ;  /* 0x0000001005047220 */ /* 0x000fe20000400000 */
[----:B------:R-:W-:-:S03]  /*b790*/  @P2 IMAD.MOV.U32 R5, RZ, RZ, R161 ;  /* 0x000000ffff052224 */ /* 0x000fc600078e00a1 */
[----:B------:R-:W-:-:S05]  /*b7a0*/  FFMA R4, R35, R2, R4 ;  /* 0x0000000223047223 */ /* 0x000fca0000000004 */
[----:B------:R-:W-:-:S04]  /*b7b0*/  F2FP.F16.F32.PACK_AB R4, RZ, R4 ;  /* 0x00000004ff04723e */ /* 0x000fc800000000ff */
[----:B------:R-:W-:Y:S01]  /*b7c0*/  PRMT R10, R4, 0x7610, R10 ;  /* 0x00007610040a7816 */ /* 0x000fe2000000000a */
[----:B------:R-:W-:-:S05]  /*b7d0*/  @P2 IMAD.MOV.U32 R4, RZ, RZ, R160 ;  /* 0x000000ffff042224 */ /* 0x000fca00078e00a0 */
[----:B------:R0:W-:Y:S01]  /*b7e0*/  @P2 STG.E.U16 desc[UR36][R4.64+0x22], R10 ;  /* 0x0000220a04002986 */ /* 0x0001e2000c101524 */
[----:B------:R-:W-:Y:S05]  /*b7f0*/  @!P3 BRA `(.L_x_309) ;  /* 0x000000000004b947 */ /* 0x000fea0003800000 */
[----:B------:R0:W5:Y:S02]  /*b800*/  LDG.E.LTC128B.U16 R3, desc[UR36][R6.64+0x30] ;  /* 0x0000302406037981 */ /* 0x000164000c1e1520 */
.L_x_309:
[----:B------:R-:W-:Y:S05]  /*b810*/  BSYNC B1 ;  /* 0x0000000000017941 */ /* 0x000fea0003800000 */
.L_x_308:
        /* <DEDUP_REMOVED lines=9> */
.L_x_311:
[----:B------:R-:W-:Y:S05]  /*b8b0*/  BSYNC B1 ;  /* 0x0000000000017941 */ /* 0x000fea0003800000 */
.L_x_310:
        /* <DEDUP_REMOVED lines=9> */
.L_x_313:
[----:B------:R-:W-:Y:S05]  /*b950*/  BSYNC B1 ;  /* 0x0000000000017941 */ /* 0x000fea0003800000 */
.L_x_312:
[----:B-----5:R-:W-:Y:S01]  /*b960*/  HADD2.F32 R5, -RZ, R3.H0_H0 ;  /* 0x20000003ff057230 */ /* 0x020fe20000004100 */
[----:B------:R-:W-:Y:S01]  /*b970*/  ISETP.GT.AND P2, PT, R0, 0x19, P1 ;  /* 0x000000190000780c */ /* 0x000fe20000f44270 */
[----:B0-----:R-:W-:Y:S01]  /*b980*/  @P3 IMAD.MOV.U32 R4, RZ, RZ, R160 ;  /* 0x000000ffff043224 */ /* 0x001fe200078e00a0 */
[----:B------:R-:W-:Y:S02]  /*b990*/  BSSY B1, `(.L_x_314) ;  /* 0x0000009000017945 */ /* 0x000fe40003800000 */
[----:B------:R-:W-:-:S04]  /*b9a0*/  FMUL R5, R5, R16 ;  /* 0x0000001005057220 */ /* 0x000fc80000400000 */
[----:B------:R-:W-:-:S05]  /*b9b0*/  FFMA R5, R38, R2, R5 ;  /* 0x0000000226057223 */ /* 0x000fca0000000005 */
[----:B------:R-:W-:-:S04]  /*b9c0*/  F2FP.F16.F32.PACK_AB R5, RZ, R5 ;  /* 0x00000005ff05723e */ /* 0x000fc800000000ff */
[----:B------:R-:W-:Y:S02]  /*b9d0*/  PRMT R10, R5, 0x7610, R10 ;  /* 0x00007610050a7816 */ /* 0x000fe4000000000a */
[----:B------:R-:W-:-:S05]  /*b9e0*/  @P3 MOV R5, R161 ;  /* 0x000000a100053202 */ /* 0x000fca0000000f00 */
[----:B------:R0:W-:Y:S01]  /*b9f0*/  @P3 STG.E.U16 desc[UR36][R4.64+0x30], R10 ;  /* 0x0000300a04003986 */ /* 0x0001e2000c101524 */
[----:B------:R-:W-:Y:S05]  /*ba00*/  @!P2 BRA `(.L_x_315) ;  /* 0x000000000004a947 */ /* 0x000fea0003800000 */
[----:B------:R0:W5:Y:S02]  /*ba10*/  LDG.E.LTC128B.U16 R3, desc[UR36][R12.64+0x32] ;  /* 0x000032240c037981 */ /* 0x000164000c1e1520 */
.L_x_315:
[----:B------:R-:W-:Y:S05]  /*ba20*/  BSYNC B1 ;  /* 0x0000000000017941 */ /* 0x000fea0003800000 */
.L_x_314:
        /* <DEDUP_REMOVED lines=12> */
.L_x_317:
[----:B------:R-:W-:Y:S05]  /*baf0*/  BSYNC B1 ;  /* 0x0000000000017941 */ /* 0x000fea0003800000 */
.L_x_316:
        /* <DEDUP_REMOVED lines=9> */
.L_x_319:
[----:B------:R-:W-:Y:S05]  /*bb90*/  BSYNC B1 ;  /* 0x0000000000017941 */ /* 0x000fea0003800000 */
.L_x_318:
        /* <DEDUP_REMOVED lines=9> */
.L_x_321:
[----:B------:R-:W-:Y:S05]  /*bc30*/  BSYNC B1 ;  /* 0x0000000000017941 */ /* 0x000fea0003800000 */
.L_x_320:
[----:B-----5:R-:W-:Y:S01]  /*bc40*/  HADD2.F32 R5, -RZ, R3.H0_H0 ;  /* 0x20000003ff057230 */ /* 0x020fe20000004100 */
[----:B------:R-:W-:Y:S01]  /*bc50*/  ISETP.GT.AND P2, PT, R0, 0x21, P1 ;  /* 0x000000210000780c */ /* 0x000fe20000f44270 */
[----:B0-----:R-:W-:Y:S01]  /*bc60*/  @P3 IMAD.MOV.U32 R4, RZ, RZ, R160 ;  /* 0x000000ffff043224 */ /* 0x001fe200078e00a0 */
[----:B------:R-:W-:Y:S02]  /*bc70*/  BSSY B1, `(.L_x_322) ;  /* 0x0000009000017945 */ /* 0x000fe40003800000 */
[----:B------:R-:W-:-:S04]  /*bc80*/  FMUL R5, R5, R16 ;  /* 0x0000001005057220 */ /* 0x000fc80000400000 */
[----:B------:R-:W-:-:S05]  /*bc90*/  FFMA R5, R42, R2, R5 ;  /* 0x000000022a057223 */ /* 0x000fca0000000005 */
[----:B------:R-:W-:-:S04]  /*bca0*/  F2FP.F16.F32.PACK_AB R5, RZ, R5 ;  /* 0x00000005ff05723e */ /* 0x000fc800000000ff */
[----:B------:R-:W-:Y:S01]  /*bcb0*/  PRMT R10, R5, 0x7610, R10 ;  /* 0x00007610050a7816 */ /* 0x000fe2000000000a */
[----:B------:R-:W-:-:S05]  /*bcc0*/  @P3 IMAD.MOV.U32 R5, RZ, RZ, R161 ;  /* 0x000000ffff053224 */ /* 0x000fca00078e00a1 */
[----:B------:R0:W-:Y:S01]  /*bcd0*/  @P3 STG.E.U16 desc[UR36][R4.64+0x40], R10 ;  /* 0x0000400a04003986 */ /* 0x0001e2000c101524 */
[----:B------:R-:W-:Y:S05]  /*bce0*/  @!P2 BRA `(.L_x_323) ;  /* 0x000000000004a947 */ /* 0x000fea0003800000 */
[----:B------:R0:W5:Y:S02]  /*bcf0*/  LDG.E.LTC128B.U16 R3, desc[UR36][R12.64+0x42] ;  /* 0x000042240c037981 */ /* 0x000164000c1e1520 */
.L_x_323:
[----:B------:R-:W-:Y:S05]  /*bd00*/  BSYNC B1 ;  /* 0x0000000000017941 */ /* 0x000fea0003800000 */
.L_x_322:
[----:B0----5:R-:W-:Y:S01]  /*bd10*/  HADD2.F32 R5, -RZ, R3.H0_H0 ;  /* 0x20000003ff057230 */ /* 0x021fe20000004100 */
[----:B------:R-:W-:Y:S01]  /*bd20*/  ISETP.GT.AND P3, PT, R0, 0x28, P0 ;  /* 0x000000280000780c */ /* 0x000fe20000764270 */
[----:B------:R-:W-:Y:S03]  /*bd30*/  BSSY B1, `(.L_x_324) ;  /* 0x000000a000017945 */ /* 0x000fe60003800000 */
[----:B------:R-:W-:Y:S01]  /*bd40*/  FMUL R4, R5, R16 ;  /* 0x0000001005047220 */ /* 0x000fe20000400000 */
[----:B------:R-:W-:-:S03]  /*bd50*/  @P2 MOV R5, R161 ;  /* 0x000000a100052202 */ /* 0x000fc60000000f00 */
[----:B------:R-:W-:-:S05]  /*bd60*/  FFMA R4, R43, R2, R4 ;  /* 0x000000022b047223 */ /* 0x000fca0000000004 */
[----:B------:R-:W-:-:S04]  /*bd70*/  F2FP.F16.F32.PACK_AB R4, RZ, R4 ;  /* 0x00000004ff04723e */ /* 0x000fc800000000ff */
[----:B------:R-:W-:Y:S01]  /*bd80*/  PRMT R10, R4, 0x7610, R10 ;  /* 0x00007610040a7816 */ /* 0x000fe2000000000a */
[----:B------:R-:W-:-:S05]  /*bd90*/  @P2 IMAD.MOV.U32 R4, RZ, RZ, R160 ;  /* 0x000000ffff042224 */ /* 0x000fca00078e00a0 */
[----:B------:R0:W-:Y:S01]  /*bda0*/  @P2 STG.E.U16 desc[UR36][R4.64+0x42], R10 ;  /* 0x0000420a04002986 */ /* 0x0001e2000c101524 */
[----:B------:R-:W-:Y:S05]  /*bdb0*/  @!P3 BRA `(.L_x_325) ;  /* 0x000000000004b947 */ /* 0x000fea0003800000 */
[----:B------:R0:W5:Y:S02]  /*bdc0*/  LDG.E.LTC128B.U16 R3, desc[UR36][R6.64+0x50] ;  /* 0x0000502406037981 */ /* 0x000164000c1e1520 */
.L_x_325:
[----:B------:R-:W-:Y:S05]  /*bdd0*/  BSYNC B1 ;  /* 0x0000000000017941 */ /* 0x000fea0003800000 */
.L_x_324:
        /* <DEDUP_REMOVED lines=9> */
.L_x_327:
[----:B------:R-:W-:Y:S05]  /*be70*/  BSYNC B1 ;  /* 0x0000000000017941 */ /* 0x000fea0003800000 */
.L_x_326:
        /* <DEDUP_REMOVED lines=9> */
.L_x_329:
[----:B------:R-:W-:Y:S05]  /*bf10*/  BSYNC B1 ;  /* 0x0000000000017941 */ /* 0x000fea0003800000 */
.L_x_328:
        /* <DEDUP_REMOVED lines=12> */
.L_x_331:
[----:B------:R-:W-:Y:S05]  /*bfe0*/  BSYNC B1 ;  /* 0x0000000000017941 */ /* 0x000fea0003800000 */
.L_x_330:
        /* <DEDUP_REMOVED lines=12> */
.L_x_333:
[----:B------:R-:W-:Y:S05]  /*c0b0*/  BSYNC B1 ;  /* 0x0000000000017941 */ /* 0x000fea0003800000 */
.L_x_332:
        /* <DEDUP_REMOVED lines=9> */
.L_x_335:
[----:B------:R-:W-:Y:S05]  /*c150*/  BSYNC B1 ;  /* 0x0000000000017941 */ /* 0x000fea0003800000 */
.L_x_334:
        /* <DEDUP_REMOVED lines=9> */
.L_x_337:
[----:B------:R-:W-:Y:S05]  /*c1f0*/  BSYNC B1 ;  /* 0x0000000000017941 */ /* 0x000fea0003800000 */
.L_x_336:
        /* <DEDUP_REMOVED lines=12> */
.L_x_339:
[----:B------:R-:W-:Y:S05]  /*c2c0*/  BSYNC B1 ;  /* 0x0000000000017941 */ /* 0x000fea0003800000 */
.L_x_338:
        /* <DEDUP_REMOVED lines=12> */
.L_x_341:
[----:B------:R-:W-:Y:S05]  /*c390*/  BSYNC B1 ;  /* 0x0000000000017941 */ /* 0x000fea0003800000 */
.L_x_340:
        /* <DEDUP_REMOVED lines=9> */
.L_x_343:
[----:B------:R-:W-:Y:S05]  /*c430*/  BSYNC B1 ;  /* 0x0000000000017941 */ /* 0x000fea0003800000 */
.L_x_342:
        /* <DEDUP_REMOVED lines=9> */
.L_x_345:
[----:B------:R-:W-:Y:S05]  /*c4d0*/  BSYNC B1 ;  /* 0x0000000000017941 */ /* 0x000fea0003800000 */
.L_x_344:
        /* <DEDUP_REMOVED lines=12> */
.L_x_347:
[----:B------:R-:W-:Y:S05]  /*c5a0*/  BSYNC B1 ;  /* 0x0000000000017941 */ /* 0x000fea0003800000 */
.L_x_346:
        /* <DEDUP_REMOVED lines=12> */
.L_x_349:
[----:B------:R-:W-:Y:S05]  /*c670*/  BSYNC B1 ;  /* 0x0000000000017941 */ /* 0x000fea0003800000 */
.L_x_348:
        /* <DEDUP_REMOVED lines=9> */
.L_x_351:
[----:B------:R-:W-:Y:S05]  /*c710*/  BSYNC B1 ;  /* 0x0000000000017941 */ /* 0x000fea0003800000 */
.L_x_350:
        /* <DEDUP_REMOVED lines=9> */
.L_x_353:
[----:B------:R-:W-:Y:S05]  /*c7b0*/  BSYNC B1 ;  /* 0x0000000000017941 */ /* 0x000fea0003800000 */
.L_x_352:
        /* <DEDUP_REMOVED lines=12> */
.L_x_355:
[----:B------:R-:W-:Y:S05]  /*c880*/  BSYNC B1 ;  /* 0x0000000000017941 */ /* 0x000fea0003800000 */
.L_x_354:
        /* <DEDUP_REMOVED lines=12> */
.L_x_357:
[----:B------:R-:W-:Y:S05]  /*c950*/  BSYNC B1 ;  /* 0x0000000000017941 */ /* 0x000fea0003800000 */
.L_x_356:
        /* <DEDUP_REMOVED lines=9> */
.L_x_359:
[----:B------:R-:W-:Y:S05]  /*c9f0*/  BSYNC B1 ;  /* 0x0000000000017941 */ /* 0x000fea0003800000 */
.L_x_358:
        /* <DEDUP_REMOVED lines=9> */
.L_x_361:
[----:B------:R-:W-:Y:S05]  /*ca90*/  BSYNC B1 ;  /* 0x0000000000017941 */ /* 0x000fea0003800000 */
.L_x_360:
        /* <DEDUP_REMOVED lines=12> */
.L_x_363:
[----:B------:R-:W-:Y:S05]  /*cb60*/  BSYNC B1 ;  /* 0x0000000000017941 */ /* 0x000fea0003800000 */
.L_x_362:
        /* <DEDUP_REMOVED lines=12> */
.L_x_365:
[----:B------:R-:W-:Y:S05]  /*cc30*/  BSYNC B1 ;  /* 0x0000000000017941 */ /* 0x000fea0003800000 */
.L_x_364:
        /* <DEDUP_REMOVED lines=9> */
.L_x_367:
[----:B------:R-:W-:Y:S05]  /*ccd0*/  BSYNC B1 ;  /* 0x0000000000017941 */ /* 0x000fea0003800000 */
.L_x_366:
        /* <DEDUP_REMOVED lines=9> */
.L_x_369:
[----:B------:R-:W-:Y:S05]  /*cd70*/  BSYNC B1 ;  /* 0x0000000000017941 */ /* 0x000fea0003800000 */
.L_x_368:
        /* <DEDUP_REMOVED lines=12> */
.L_x_371:
[----:B------:R-:W-:Y:S05]  /*ce40*/  BSYNC B1 ;  /* 0x0000000000017941 */ /* 0x000fea0003800000 */
.L_x_370:
        /* <DEDUP_REMOVED lines=12> */
.L_x_373:
[----:B------:R-:W-:Y:S05]  /*cf10*/  BSYNC B1 ;  /* 0x0000000000017941 */ /* 0x000fea0003800000 */
.L_x_372:
        /* <DEDUP_REMOVED lines=9> */
.L_x_375:
[----:B------:R-:W-:Y:S05]  /*cfb0*/  BSYNC B1 ;  /* 0x0000000000017941 */ /* 0x000fea0003800000 */
.L_x_374:
        /* <DEDUP_REMOVED lines=9> */
.L_x_377:
[----:B------:R-:W-:Y:S05]  /*d050*/  BSYNC B1 ;  /* 0x0000000000017941 */ /* 0x000fea0003800000 */
.L_x_376:
        /* <DEDUP_REMOVED lines=12> */
.L_x_379:
[----:B------:R-:W-:Y:S05]  /*d120*/  BSYNC B1 ;  /* 0x0000000000017941 */ /* 0x000fea0003800000 */
.L_x_378:
        /* <DEDUP_REMOVED lines=12> */
.L_x_381:
[----:B------:R-:W-:Y:S05]  /*d1f0*/  BSYNC B1 ;  /* 0x0000000000017941 */ /* 0x000fea0003800000 */
.L_x_380:
        /* <DEDUP_REMOVED lines=9> */
.L_x_383:
[----:B------:R-:W-:Y:S05]  /*d290*/  BSYNC B1 ;  /* 0x0000000000017941 */ /* 0x000fea0003800000 */
.L_x_382:
        /* <DEDUP_REMOVED lines=9> */
.L_x_385:
[----:B------:R-:W-:Y:S05]  /*d330*/  BSYNC B1 ;  /* 0x0000000000017941 */ /* 0x000fea0003800000 */
.L_x_384:
        /* <DEDUP_REMOVED lines=12> */
.L_x_387:
[----:B------:R-:W-:Y:S05]  /*d400*/  BSYNC B1 ;  /* 0x0000000000017941 */ /* 0x000fea0003800000 */
.L_x_386:
        /* <DEDUP_REMOVED lines=12> */
.L_x_389:
[----:B------:R-:W-:Y:S05]  /*d4d0*/  BSYNC B1 ;  /* 0x0000000000017941 */ /* 0x000fea0003800000 */
.L_x_388:
        /* <DEDUP_REMOVED lines=9> */
.L_x_391:
[----:B------:R-:W-:Y:S05]  /*d570*/  BSYNC B1 ;  /* 0x0000000000017941 */ /* 0x000fea0003800000 */
.L_x_390:
        /* <DEDUP_REMOVED lines=9> */
.L_x_393:
[----:B------:R-:W-:Y:S05]  /*d610*/  BSYNC B1 ;  /* 0x0000000000017941 */ /* 0x000fea0003800000 */
.L_x_392:
        /* <DEDUP_REMOVED lines=12> */
.L_x_395:
[----:B------:R-:W-:Y:S05]  /*d6e0*/  BSYNC B1 ;  /* 0x0000000000017941 */ /* 0x000fea0003800000 */
.L_x_394:
        /* <DEDUP_REMOVED lines=12> */
.L_x_397:
[----:B------:R-:W-:Y:S05]  /*d7b0*/  BSYNC B1 ;  /* 0x0000000000017941 */ /* 0x000fea0003800000 */
.L_x_396:
        /* <DEDUP_REMOVED lines=9> */
.L_x_399:
[----:B------:R-:W-:Y:S05]  /*d850*/  BSYNC B1 ;  /* 0x0000000000017941 */ /* 0x000fea0003800000 */
.L_x_398:
        /* <DEDUP_REMOVED lines=9> */
.L_x_401:
[----:B------:R-:W-:Y:S05]  /*d8f0*/  BSYNC B1 ;  /* 0x0000000000017941 */ /* 0x000fea0003800000 */
.L_x_400:
        /* <DEDUP_REMOVED lines=12> */
.L_x_403:
[----:B------:R-:W-:Y:S05]  /*d9c0*/  BSYNC B1 ;  /* 0x0000000000017941 */ /* 0x000fea0003800000 */
.L_x_402:
        /* <DEDUP_REMOVED lines=12> */
.L_x_405:
[----:B------:R-:W-:Y:S05]  /*da90*/  BSYNC B1 ;  /* 0x0000000000017941 */ /* 0x000fea0003800000 */
.L_x_404:
        /* <DEDUP_REMOVED lines=9> */
.L_x_407:
[----:B------:R-:W-:Y:S05]  /*db30*/  BSYNC B1 ;  /* 0x0000000000017941 */ /* 0x000fea0003800000 */
.L_x_406:
        /* <DEDUP_REMOVED lines=9> */
.L_x_409:
[----:B------:R-:W-:Y:S05]  /*dbd0*/  BSYNC B1 ;  /* 0x0000000000017941 */ /* 0x000fea0003800000 */
.L_x_408:
        /* <DEDUP_REMOVED lines=12> */
.L_x_411:
[----:B------:R-:W-:Y:S05]  /*dca0*/  BSYNC B1 ;  /* 0x0000000000017941 */ /* 0x000fea0003800000 */
.L_x_410:
        /* <DEDUP_REMOVED lines=12> */
.L_x_413:
[----:B------:R-:W-:Y:S05]  /*dd70*/  BSYNC B1 ;  /* 0x0000000000017941 */ /* 0x000fea0003800000 */
.L_x_412:
        /* <DEDUP_REMOVED lines=9> */
.L_x_415:
[----:B------:R-:W-:Y:S05]  /*de10*/  BSYNC B1 ;  /* 0x0000000000017941 */ /* 0x000fea0003800000 */
.L_x_414:
        /* <DEDUP_REMOVED lines=9> */
.L_x_417:
[----:B------:R-:W-:Y:S05]  /*deb0*/  BSYNC B1 ;  /* 0x0000000000017941 */ /* 0x000fea0003800000 */
.L_x_416:
        /* <DEDUP_REMOVED lines=12> */
.L_x_419:
[----:B------:R-:W-:Y:S05]  /*df80*/  BSYNC B1 ;  /* 0x0000000000017941 */ /* 0x000fea0003800000 */
.L_x_418:
        /* <DEDUP_REMOVED lines=12> */
.L_x_421:
[----:B------:R-:W-:Y:S05]  /*e050*/  BSYNC B1 ;  /* 0x0000000000017941 */ /* 0x000fea0003800000 */
.L_x_420:
        /* <DEDUP_REMOVED lines=9> */
.L_x_423:
[----:B------:R-:W-:Y:S05]  /*e0f0*/  BSYNC B1 ;  /* 0x0000000000017941 */ /* 0x000fea0003800000 */
.L_x_422:
        /* <DEDUP_REMOVED lines=9> */
.L_x_425:
[----:B------:R-:W-:Y:S05]  /*e190*/  BSYNC B1 ;  /* 0x0000000000017941 */ /* 0x000fea0003800000 */
.L_x_424:
        /* <DEDUP_REMOVED lines=12> */
.L_x_427:
[----:B------:R-:W-:Y:S05]  /*e260*/  BSYNC B1 ;  /* 0x0000000000017941 */ /* 0x000fea0003800000 */
.L_x_426:
        /* <DEDUP_REMOVED lines=12> */
.L_x_429:
[----:B------:R-:W-:Y:S05]  /*e330*/  BSYNC B1 ;  /* 0x0000000000017941 */ /* 0x000fea0003800000 */
.L_x_428:
        /* <DEDUP_REMOVED lines=9> */
.L_x_431:
[----:B------:R-:W-:Y:S05]  /*e3d0*/  BSYNC B1 ;  /* 0x0000000000017941 */ /* 0x000fea0003800000 */
.L_x_430:
        /* <DEDUP_REMOVED lines=9> */
.L_x_433:
[----:B------:R-:W-:Y:S05]  /*e470*/  BSYNC B1 ;  /* 0x0000000000017941 */ /* 0x000fea0003800000 */
.L_x_432:
        /* <DEDUP_REMOVED lines=12> */
.L_x_435:
[----:B------:R-:W-:Y:S05]  /*e540*/  BSYNC B1 ;  /* 0x0000000000017941 */ /* 0x000fea0003800000 */
.L_x_434:
        /* <DEDUP_REMOVED lines=12> */
.L_x_437:
[----:B------:R-:W-:Y:S05]  /*e610*/  BSYNC B1 ;  /* 0x0000000000017941 */ /* 0x000fea0003800000 */
.L_x_436:
        /* <DEDUP_REMOVED lines=9> */
.L_x_439:
[----:B------:R-:W-:Y:S05]  /*e6b0*/  BSYNC B1 ;  /* 0x0000000000017941 */ /* 0x000fea0003800000 */
.L_x_438:
        /* <DEDUP_REMOVED lines=9> */
.L_x_441:
[----:B------:R-:W-:Y:S05]  /*e750*/  BSYNC B1 ;  /* 0x0000000000017941 */ /* 0x000fea0003800000 */
.L_x_440:
        /* <DEDUP_REMOVED lines=12> */
.L_x_443:
[----:B------:R-:W-:Y:S05]  /*e820*/  BSYNC B1 ;  /* 0x0000000000017941 */ /* 0x000fea0003800000 */
.L_x_442:
        /* <DEDUP_REMOVED lines=12> */
.L_x_445:
[----:B------:R-:W-:Y:S05]  /*e8f0*/  BSYNC B1 ;  /* 0x0000000000017941 */ /* 0x000fea0003800000 */
.L_x_444:
        /* <DEDUP_REMOVED lines=9> */
.L_x_447:
[----:B------:R-:W-:Y:S05]  /*e990*/  BSYNC B1 ;  /* 0x0000000000017941 */ /* 0x000fea0003800000 */
.L_x_446:
        /* <DEDUP_REMOVED lines=9> */
.L_x_449:
[----:B------:R-:W-:Y:S05]  /*ea30*/  BSYNC B1 ;  /* 0x0000000000017941 */ /* 0x000fea0003800000 */
.L_x_448:
        /* <DEDUP_REMOVED lines=12> */
.L_x_451:
[----:B------:R-:W-:Y:S05]  /*eb00*/  BSYNC B1 ;  /* 0x0000000000017941 */ /* 0x000fea0003800000 */
.L_x_450:
        /* <DEDUP_REMOVED lines=12> */
.L_x_453:
[----:B------:R-:W-:Y:S05]  /*ebd0*/  BSYNC B1 ;  /* 0x0000000000017941 */ /* 0x000fea0003800000 */
.L_x_452:
        /* <DEDUP_REMOVED lines=9> */
.L_x_455:
[----:B------:R-:W-:Y:S05]  /*ec70*/  BSYNC B1 ;  /* 0x0000000000017941 */ /* 0x000fea0003800000 */
.L_x_454:
        /* <DEDUP_REMOVED lines=9> */
.L_x_457:
[----:B------:R-:W-:Y:S05]  /*ed10*/  BSYNC B1 ;  /* 0x0000000000017941 */ /* 0x000fea0003800000 */
.L_x_456:
        /* <DEDUP_REMOVED lines=12> */
.L_x_459:
[----:B------:R-:W-:Y:S05]  /*ede0*/  BSYNC B1 ;  /* 0x0000000000017941 */ /* 0x000fea0003800000 */
.L_x_458:
        /* <DEDUP_REMOVED lines=12> */
.L_x_461:
[----:B------:R-:W-:Y:S05]  /*eeb0*/  BSYNC B1 ;  /* 0x0000000000017941 */ /* 0x000fea0003800000 */
.L_x_460:
        /* <DEDUP_REMOVED lines=9> */
.L_x_463:
[----:B------:R-:W-:Y:S05]  /*ef50*/  BSYNC B1 ;  /* 0x0000000000017941 */ /* 0x000fea0003800000 */
.L_x_462:
        /* <DEDUP_REMOVED lines=9> */
.L_x_465:
[----:B------:R-:W-:Y:S05]  /*eff0*/  BSYNC B1 ;  /* 0x0000000000017941 */ /* 0x000fea0003800000 */
.L_x_464:
        /* <DEDUP_REMOVED lines=12> */
.L_x_467:
[----:B------:R-:W-:Y:S05]  /*f0c0*/  BSYNC B1 ;  /* 0x0000000000017941 */ /* 0x000fea0003800000 */
.L_x_466:
        /* <DEDUP_REMOVED lines=12> */
.L_x_469:
[----:B------:R-:W-:Y:S05]  /*f190*/  BSYNC B1 ;  /* 0x0000000000017941 */ /* 0x000fea0003800000 */
.L_x_468:
        /* <DEDUP_REMOVED lines=9> */
.L_x_471:
[----:B------:R-:W-:Y:S05]  /*f230*/  BSYNC B1 ;  /* 0x0000000000017941 */ /* 0x000fea0003800000 */
.L_x_470:
        /* <DEDUP_REMOVED lines=9> */
.L_x_473:
[----:B------:R-:W-:Y:S05]  /*f2d0*/  BSYNC B1 ;  /* 0x0000000000017941 */ /* 0x000fea0003800000 */
.L_x_472:
        /* <DEDUP_REMOVED lines=12> */
.L_x_475:
[----:B------:R-:W-:Y:S05]  /*f3a0*/  BSYNC B1 ;  /* 0x0000000000017941 */ /* 0x000fea0003800000 */
.L_x_474:
        /* <DEDUP_REMOVED lines=12> */
.L_x_477:
[----:B------:R-:W-:Y:S05]  /*f470*/  BSYNC B1 ;  /* 0x0000000000017941 */ /* 0x000fea0003800000 */
.L_x_476:
        /* <DEDUP_REMOVED lines=9> */
.L_x_479:
[----:B------:R-:W-:Y:S05]  /*f510*/  BSYNC B1 ;  /* 0x0000000000017941 */ /* 0x000fea0003800000 */
.L_x_478:
        /* <DEDUP_REMOVED lines=9> */
.L_x_481:
[----:B------:R-:W-:Y:S05]  /*f5b0*/  BSYNC B1 ;  /* 0x0000000000017941 */ /* 0x000fea0003800000 */
.L_x_480:
        /* <DEDUP_REMOVED lines=12> */
.L_x_483:
[----:B------:R-:W-:Y:S05]  /*f680*/  BSYNC B1 ;  /* 0x0000000000017941 */ /* 0x000fea0003800000 */
.L_x_482:
        /* <DEDUP_REMOVED lines=12> */
.L_x_485:
[----:B------:R-:W-:Y:S05]  /*f750*/  BSYNC B1 ;  /* 0x0000000000017941 */ /* 0x000fea0003800000 */
.L_x_484:
        /* <DEDUP_REMOVED lines=9> */
.L_x_487:
[----:B------:R-:W-:Y:S05]  /*f7f0*/  BSYNC B1 ;  /* 0x0000000000017941 */ /* 0x000fea0003800000 */
.L_x_486:
        /* <DEDUP_REMOVED lines=9> */
.L_x_489:
[----:B------:R-:W-:Y:S05]  /*f890*/  BSYNC B1 ;  /* 0x0000000000017941 */ /* 0x000fea0003800000 */
.L_x_488:
        /* <DEDUP_REMOVED lines=12> */
.L_x_491:
[----:B------:R-:W-:Y:S05]  /*f960*/  BSYNC B1 ;  /* 0x0000000000017941 */ /* 0x000fea0003800000 */
.L_x_490:
        /* <DEDUP_REMOVED lines=12> */
.L_x_493:
[----:B------:R-:W-:Y:S05]  /*fa30*/  BSYNC B1 ;  /* 0x0000000000017941 */ /* 0x000fea0003800000 */
.L_x_492:
        /* <DEDUP_REMOVED lines=9> */
.L_x_495:
[----:B------:R-:W-:Y:S05]  /*fad0*/  BSYNC B1 ;  /* 0x0000000000017941 */ /* 0x000fea0003800000 */
.L_x_494:
        /* <DEDUP_REMOVED lines=9> */
.L_x_497:
[----:B------:R-:W-:Y:S05]  /*fb70*/  BSYNC B1 ;  /* 0x0000000000017941 */ /* 0x000fea0003800000 */
.L_x_496:
        /* <DEDUP_REMOVED lines=12> */
.L_x_499:
[----:B------:R-:W-:Y:S05]  /*fc40*/  BSYNC B1 ;  /* 0x0000000000017941 */ /* 0x000fea0003800000 */
.L_x_498:
        /* <DEDUP_REMOVED lines=12> */
.L_x_501:
[----:B------:R-:W-:Y:S05]  /*fd10*/  BSYNC B1 ;  /* 0x0000000000017941 */ /* 0x000fea0003800000 */
.L_x_500:
        /* <DEDUP_REMOVED lines=9> */
.L_x_503:
[----:B------:R-:W-:Y:S05]  /*fdb0*/  BSYNC B1 ;  /* 0x0000000000017941 */ /* 0x000fea0003800000 */
.L_x_502:
        /* <DEDUP_REMOVED lines=9> */
.L_x_505:
[----:B------:R-:W-:Y:S05]  /*fe50*/  BSYNC B1 ;  /* 0x0000000000017941 */ /* 0x000fea0003800000 */
.L_x_504:
        /* <DEDUP_REMOVED lines=12> */
.L_x_507:
[----:B------:R-:W-:Y:S05]  /*ff20*/  BSYNC B1 ;  /* 0x0000000000017941 */ /* 0x000fea0003800000 */
.L_x_506:
        /* <DEDUP_REMOVED lines=12> */
.L_x_509:
[----:B------:R-:W-:Y:S05]  /*fff0*/  BSYNC B1 ;  /* 0x0000000000017941 */ /* 0x000fea0003800000 */
.L_x_508:
        /* <DEDUP_REMOVED lines=9> */
.L_x_511:
[----:B------:R-:W-:Y:S05]  /*10090*/  BSYNC B1 ;  /* 0x0000000000017941 */ /* 0x000fea0003800000 */
.L_x_510:
        /* <DEDUP_REMOVED lines=9> */
.L_x_513:
[----:B------:R-:W-:Y:S05]  /*10130*/  BSYNC B1 ;  /* 0x0000000000017941 */ /* 0x000fea0003800000 */
.L_x_512:
        /* <DEDUP_REMOVED lines=12> */
.L_x_515:
[----:B------:R-:W-:Y:S05]  /*10200*/  BSYNC B1 ;  /* 0x0000000000017941 */ /* 0x000fea0003800000 */
.L_x_514:
        /* <DEDUP_REMOVED lines=12> */
.L_x_517:
[----:B------:R-:W-:Y:S05]  /*102d0*/  BSYNC B1 ;  /* 0x0000000000017941 */ /* 0x000fea0003800000 */
.L_x_516:
        /* <DEDUP_REMOVED lines=9> */
.L_x_519:
[----:B------:R-:W-:Y:S05]  /*10370*/  BSYNC B1 ;  /* 0x0000000000017941 */ /* 0x000fea0003800000 */
.L_x_518:
        /* <DEDUP_REMOVED lines=9> */
.L_x_521:
[----:B------:R-:W-:Y:S05]  /*10410*/  BSYNC B1 ;  /* 0x0000000000017941 */ /* 0x000fea0003800000 */
.L_x_520:
        /* <DEDUP_REMOVED lines=12> */
.L_x_523:
[----:B------:R-:W-:Y:S05]  /*104e0*/  BSYNC B1 ;  /* 0x0000000000017941 */ /* 0x000fea0003800000 */
.L_x_522:
        /* <DEDUP_REMOVED lines=12> */
.L_x_525:
[----:B------:R-:W-:Y:S05]  /*105b0*/  BSYNC B1 ;  /* 0x0000000000017941 */ /* 0x000fea0003800000 */
.L_x_524:
        /* <DEDUP_REMOVED lines=9> */
.L_x_527:
[----:B------:R-:W-:Y:S05]  /*10650*/  BSYNC B1 ;  /* 0x0000000000017941 */ /* 0x000fea0003800000 */
.L_x_526:
        /* <DEDUP_REMOVED lines=9> */
.L_x_529:
[----:B------:R-:W-:Y:S05]  /*106f0*/  BSYNC B1 ;  /* 0x0000000000017941 */ /* 0x000fea0003800000 */
.L_x_528:
        /* <DEDUP_REMOVED lines=12> */
.L_x_531:
[----:B------:R-:W-:Y:S05]  /*107c0*/  BSYNC B1 ;  /* 0x0000000000017941 */ /* 0x000fea0003800000 */
.L_x_530:
        /* <DEDUP_REMOVED lines=12> */
.L_x_533:
[----:B------:R-:W-:Y:S05]  /*10890*/  BSYNC B1 ;  /* 0x0000000000017941 */ /* 0x000fea0003800000 */
.L_x_532:
        /* <DEDUP_REMOVED lines=9> */
.L_x_535:
[----:B------:R-:W-:Y:S05]  /*10930*/  BSYNC B1 ;  /* 0x0000000000017941 */ /* 0x000fea0003800000 */
.L_x_534:
        /* <DEDUP_REMOVED lines=9> */
.L_x_537:
[----:B------:R-:W-:Y:S05]  /*109d0*/  BSYNC B1 ;  /* 0x0000000000017941 */ /* 0x000fea0003800000 */
.L_x_536:
[----:B-----5:R-:W-:Y:S01]  /*109e0*/  HADD2.F32 R5, -RZ, R3.H0_H0 ;  /* 0x20000003ff057230 */ /* 0x020fe20000004100 */
[----:B------:R-:W-:Y:S01]  /*109f0*/  ISETP.GT.AND P1, PT, R0, 0xf9, P1 ;  /* 0x000000f90000780c */ /* 0x000fe20000f24270 */
[----:B0-----:R-:W-:Y:S01]  /*10a00*/  @P2 IMAD.MOV.U32 R4, RZ, RZ, R160 ;  /* 0x000000ffff042224 */ /* 0x001fe200078e00a0 */
[----:B------:R-:W-:Y:S02]  /*10a10*/  BSSY B1, `(.L_x_538) ;  /* 0x0000009000017945 */ /* 0x000fe40003800000 */
[----:B------:R-:W-:-:S04]  /*10a20*/  FMUL R5, R5, R16 ;  /* 0x0000001005057220 */ /* 0x000fc80000400000 */
[----:B------:R-:W-:-:S05]  /*10a30*/  FFMA R5, R150, R2, R5 ;  /* 0x0000000296057223 */ /* 0x000fca0000000005 */
[----:B------:R-:W-:-:S04]  /*10a40*/  F2FP.F16.F32.PACK_AB R5, RZ, R5 ;  /* 0x00000005ff05723e */ /* 0x000fc800000000ff */
[----:B-1--4-:R-:W-:Y:S01]  /*10a50*/  PRMT R6, R5, 0x7610, R6 ;  /* 0x0000761005067816 */ /* 0x012fe20000000006 */
[----:B------:R-:W-:-:S05]  /*10a60*/  @P2 IMAD.MOV.U32 R5, RZ, RZ, R161 ;  /* 0x000000ffff052224 */ /* 0x000fca00078e00a1 */
[----:B------:R0:W-:Y:S01]  /*10a70*/  @P2 STG.E.U16 desc[UR36][R4.64+0x1f0], R6 ;  /* 0x0001f00604002986 */ /* 0x0001e2000c101524 */
[----:B------:R-:W-:Y:S05]  /*10a80*/  @!P1 BRA `(.L_x_539) ;  /* 0x0000000000049947 */ /* 0x000fea0003800000 */
[----:B------:R1:W5:Y:S02]  /*10a90*/  LDG.E.LTC128B.U16 R3, desc[UR36][R12.64+0x1f2] ;  /* 0x0001f2240c037981 */ /* 0x000364000c1e1520 */
.L_x_539:
[----:B------:R-:W-:Y:S05]  /*10aa0*/  BSYNC B1 ;  /* 0x0000000000017941 */ /* 0x000fea0003800000 */
.L_x_538:
[----:B------:R-:W-:Y:S05]  /*10ab0*/  @!P1 BRA `(.L_x_540) ;  /* 0x0000004c00b09947 */ /* 0x000fea0003800000 */
[----:B-----5:R-:W-:-:S05]  /*10ac0*/  HADD2.F32 R3, -RZ, R3.H0_H0 ;  /* 0x20000003ff037230 */ /* 0x020fca0000004100 */
[----:B------:R-:W-:-:S04]  /*10ad0*/  FMUL R0, R3, R16 ;  /* 0x0000001003007220 */ /* 0x000fc80000400000 */
[----:B------:R-:W-:-:S05]  /*10ae0*/  FFMA R0, R151, R2, R0 ;  /* 0x0000000297007223 */ /* 0x000fca0000000000 */
[----:B------:R-:W-:-:S05]  /*10af0*/  F2FP.F16.F32.PACK_AB R0, RZ, R0 ;  /* 0x00000000ff00723e */ /* 0x000fca00000000ff */
[----:B------:R4:W-:Y:S01]  /*10b00*/  STG.E.U16 desc[UR36][R160.64+0x1f2], R0 ;  /* 0x0001f200a0007986 */ /* 0x0009e2000c101524 */
[----:B------:R-:W-:Y:S05]  /*10b10*/  BRA `(.L_x_540) ;  /* 0x0000004c00987947 */ /* 0x000fea0003800000 */
.L_x_33:
[----:B------:R-:W2:Y:S01]  /*10b20*/  LDL.LU R3, [R1] ;  /* 0x0000000001037983 */ /* 0x000ea20000300800 */
[----:B------:R-:W-:-:S03]  /*10b30*/  ULDC.64 UR4, c[0x0][0x5c0] ;  /* 0x0001700000047ab9 */ /* 0x000fc60000000a00 */
[----:B------:R-:W3:Y:S04]  /*10b40*/  LDL.LU R9, [R1+0x60] ;  /* 0x0000600001097983 */ /* 0x000ee80000300800 */
[----:B------:R-:W4:Y:S04]  /*10b50*/  LDL.LU R11, [R1+0x8c] ;  /* 0x00008c00010b7983 */ /* 0x000f280000300800 */
[----:B------:R-:W5:Y:S04]  /*10b60*/  LDL.LU R12, [R1+0x90] ;  /* 0x00009000010c7983 */ /* 0x000f680000300800 */
        /* <DEDUP_REMOVED lines=74> */
[----:B------:R-:W5:Y:S01]  /*11010*/  LDL.LU R161, [R1+0x1cc] ;  /* 0x0001cc0001a17983 */ /* 0x000f620000300800 */
[----:B--2---:R-:W-:-:S03]  /*11020*/  FMUL R3, R3, R2 ;  /* 0x0000000203037220 */ /* 0x004fc60000400000 */
[----:B------:R-:W2:Y:S01]  /*11030*/  LDL.LU R160, [R1+0x1d0] ;  /* 0x0001d00001a07983 */ /* 0x000ea20000300800 */
[----:B------:R-:W-:-:S03]  /*11040*/  LEA R4, P0, R6, UR4, 0x1 ;  /* 0x0000000406047c11 */ /* 0x000fc6000f8008ff */
[----:B------:R-:W2:Y:S04]  /*11050*/  LDL.LU R159, [R1+0x1d4] ;  /* 0x0001d400019f7983 */ /* 0x000ea80000300800 */
[----:B------:R-:W2:Y:S04]  /*11060*/  LDL.LU R158, [R1+0x1d8] ;  /* 0x0001d800019e7983 */ /* 0x000ea80000300800 */
[----:B------:R-:W2:Y:S04]  /*11070*/  LDL.LU R157, [R1+0x1dc] ;  /* 0x0001dc00019d7983 */ /* 0x000ea80000300800 */
[----:B------:R-:W2:Y:S01]  /*11080*/  LDL.LU R156, [R1+0x1e0] ;  /* 0x0001e000019c7983 */ /* 0x000ea20000300800 */
[----:B------:R-:W-:-:S03]  /*11090*/  LEA.HI.X R5, R6, UR5, R10, 0x1, P0 ;  /* 0x0000000506057c11 */ /* 0x000fc600080f0c0a */
[----:B------:R-:W2:Y:S01]  /*110a0*/  LDL.LU R155, [R1+0x1e4] ;  /* 0x0001e400019b7983 */ /* 0x000ea20000300800 */
[----:B------:R-:W-:-:S03]  /*110b0*/  F2FP.F16.F32.PACK_AB R3, RZ, R3 ;  /* 0x00000003ff03723e */ /* 0x000fc600000000ff */
[----:B------:R-:W2:Y:S04]  /*110c0*/  LDL.LU R154, [R1+0x1e8] ;  /* 0x0001e800019a7983 */ /* 0x000ea80000300800 */
[----:B------:R-:W2:Y:S04]  /*110d0*/  LDL.LU R23, [R1+0x1ec] ;  /* 0x0001ec0001177983 */ /* 0x000ea80000300800 */
[----:B------:R-:W2:Y:S04]  /*110e0*/  LDL.LU R22, [R1+0x1f0] ;  /* 0x0001f00001167983 */ /* 0x000ea80000300800 */
[----:B------:R-:W2:Y:S04]  /*110f0*/  LDL.LU R21, [R1+0x1f4] ;  /* 0x0001f40001157983 */ /* 0x000ea80000300800 */
[----:B------:R-:W2:Y:S04]  /*11100*/  LDL.LU R20, [R1+0x1f8] ;  /* 0x0001f80001147983 */ /* 0x000ea80000300800 */
[----:B------:R-:W2:Y:S04]  /*11110*/  LDL.LU R19, [R1+0x1fc] ;  /* 0x0001fc0001137983 */ /* 0x000ea80000300800 */
[----:B------:R-:W3:Y:S04]  /*11120*/  LDL.LU R7, [R1+0x8] ;  /* 0x0000080001077983 */ /* 0x000ee80000300800 */
[----:B------:R-:W4:Y:S04]  /*11130*/  LDL.LU R6, [R1+0xc] ;  /* 0x00000c0001067983 */ /* 0x000f280000300800 */
[----:B------:R0:W-:Y:S04]  /*11140*/  @P1 STG.E.U16 desc[UR36][R4.64], R3 ;  /* 0x0000000304001986 */ /* 0x0001e8000c101524 */
[----:B0-----:R-:W5:Y:S01]  /*11150*/  LDL.LU R3, [R1+0x4] ;  /* 0x0000040001037983 */ /* 0x001f620000300800 */
[----:B------:R-:W-:Y:S01]  /*11160*/  ISETP.GT.AND P0, PT, R0, 0x1, P3 ;  /* 0x000000010000780c */ /* 0x000fe20001f04270 */
[----:B------:R-:W-:Y:S01]  /*11170*/  USHF.L.U32 UR5, UR8, 0x4, URZ ;  /* 0x0000000408057899 */ /* 0x000fe2000800063f */
[----:B------:R-:W-:Y:S01]  /*11180*/  ISETP.GT.AND P2, PT, R153, 0x8, PT ;  /* 0x000000089900780c */ /* 0x000fe20003f44270 */
[----:B------:R-:W-:Y:S01]  /*11190*/  USHF.L.U64.HI UR4, UR8, 0x4, UR9 ;  /* 0x0000000408047899 */ /* 0x000fe20008010209 */
[----:B---3--:R-:W-:-:S05]  /*111a0*/  FMUL R7, R7, R2 ;  /* 0x0000000207077220 */ /* 0x008fca0000400000 */
[----:B------:R-:W-:-:S04]  /*111b0*/  F2FP.F16.F32.PACK_AB R7, RZ, R7 ;  /* 0x00000007ff07723e */ /* 0x000fc800000000ff */
[----:B------:R-:W-:Y:S01]  /*111c0*/  PRMT R8, R7, 0x7610, R8 ;  /* 0x0000761007087816 */ /* 0x000fe20000000008 */
[----:B-----5:R-:W-:-:S05]  /*111d0*/  FMUL R3, R3, R2 ;  /* 0x0000000203037220 */ /* 0x020fca0000400000 */
[----:B------:R-:W-:-:S05]  /*111e0*/  F2FP.F16.F32.PACK_AB R3, RZ, R3 ;  /* 0x00000003ff03723e */ /* 0x000fca00000000ff */
[----:B------:R4:W-:Y:S01]  /*111f0*/  @P0 STG.E.U16 desc[UR36][R4.64+0x2], R3 ;  /* 0x0000020304000986 */ /* 0x0009e2000c101524 */
[----:B------:R-:W-:Y:S01]  /*11200*/  ISETP.GT.AND P0, PT, R0, RZ, P2 ;  /* 0x000000ff0000720c */ /* 0x000fe20001704270 */
[----:B----4-:R-:W-:Y:S01]  /*11210*/  FMUL R3, R6, R2 ;  /* 0x0000000206037220 */ /* 0x010fe20000400000 */
[----:B------:R-:W-:-:S04]  /*11220*/  IADD3 R6, P1, R4, UR5, RZ ;  /* 0x0000000504067c10 */ /* 0x000fc8000ff3e0ff */
[----:B------:R-:W-:Y:S02]  /*11230*/  IADD3.X R7, R5, UR4, RZ, P1, !PT ;  /* 0x0000000405077c10 */ /* 0x000fe40008ffe4ff */
[----:B------:R-:W-:-:S05]  /*11240*/  F2FP.F16.F32.PACK_AB R3, RZ, R3 ;  /* 0x00000003ff03723e */ /* 0x000fca00000000ff */
[----:B------:R0:W-:Y:S01]  /*11250*/  @P0 STG.E.U16 desc[UR36][R6.64], R8 ;  /* 0x0000000806000986 */ /* 0x0001e2000c101524 */
[----:B------:R-:W-:-:S03]  /*11260*/  ISETP.GT.AND P0, PT, R0, 0x1, P2 ;  /* 0x000000010000780c */ /* 0x000fc60001704270 */
[----:B0-----:R-:W3:Y:S10]  /*11270*/  LDL.LU R8, [R1+0x50] ;  /* 0x0000500001087983 */ /* 0x001ef40000300800 */
[----:B------:R0:W-:Y:S04]  /*11280*/  @P0 STG.E.U16 desc[UR36][R6.64+0x2], R3 ;  /* 0x0000020306000986 */ /* 0x0001e8000c101524 */
[----:B0-----:R-:W4:Y:S01]  /*11290*/  LDL.LU R3, [R1+0x10] ;  /* 0x0000100001037983 */ /* 0x001f220000300800 */
[----:B------:R-:W-:Y:S01]  /*112a0*/  ISETP.GT.AND P0, PT, R0, 0x8, P3 ;  /* 0x000000080000780c */ /* 0x000fe20001f04270 */
[----:B----4-:R-:W-:-:S05]  /*112b0*/  FMUL R3, R3, R2 ;  /* 0x0000000203037220 */ /* 0x010fca0000400000 */
[----:B------:R-:W-:-:S07]  /*112c0*/  F2FP.F16.F32.PACK_AB R3, RZ, R3 ;  /* 0x00000003ff03723e */ /* 0x000fce00000000ff */
        /* <DEDUP_REMOVED lines=73> */
[----:B---3--:R-:W-:-:S05]  /*11760*/  FMUL R8, R8, R2 ;  /* 0x0000000208087220 */ /* 0x008fca0000400000 */
[----:B------:R-:W-:Y:S01]  /*11770*/  F2FP.F16.F32.PACK_AB R8, RZ, R8 ;  /* 0x00000008ff08723e */ /* 0x000fe200000000ff */
[----:B----4-:R-:W-:-:S05]  /*11780*/  FMUL R3, R3, R2 ;  /* 0x0000000203037220 */ /* 0x010fca0000400000 */
[----:B------:R-:W-:-:S05]  /*11790*/  F2FP.F16.F32.PACK_AB R3, RZ, R3 ;  /* 0x00000003ff03723e */ /* 0x000fca00000000ff */
[----:B------:R0:W-:Y:S01]  /*117a0*/  @P0 STG.E.U16 desc[UR36][R6.64+0x42], R3 ;  /* 0x0000420306000986 */ /* 0x0001e2000c101524 */
[----:B------:R-:W-:-:S03]  /*117b0*/  ISETP.GT.AND P0, PT, R0, 0x28, P3 ;  /* 0x000000280000780c */ /* 0x000fc60001f04270 */
[----:B0-----:R-:W3:Y:S01]  /*117c0*/  LDL.LU R3, [R1+0x54] ;  /* 0x0000540001037983 */ /* 0x001ee20000300800 */
[----:B------:R-:W-:-:S09]  /*117d0*/  ISETP.GT.AND P1, PT, R0, 0x29, P3 ;  /* 0x000000290000780c */ /* 0x000fd20001f24270 */
[----:B------:R0:W-:Y:S04]  /*117e0*/  @P0 STG.E.U16 desc[UR36][R4.64+0x50], R8 ;  /* 0x0000500804000986 */ /* 0x0001e8000c101524 */
[----:B0-----:R-:W4:Y:S01]  /*117f0*/  LDL.LU R8, [R1+0x58] ;  /* 0x0000580001087983 */ /* 0x001f220000300800 */
[----:B---3--:R-:W-:-:S05]  /*11800*/  FMUL R3, R3, R2 ;  /* 0x0000000203037220 */ /* 0x008fca0000400000 */
[----:B------:R-:W-:-:S05]  /*11810*/  F2FP.F16.F32.PACK_AB R3, RZ, R3 ;  /* 0x00000003ff03723e */ /* 0x000fca00000000ff */
[----:B------:R0:W-:Y:S01]  /*11820*/  @P1 STG.E.U16 desc[UR36][R4.64+0x52], R3 ;  /* 0x0000520304001986 */ /* 0x0001e2000c101524 */
[----:B----4-:R-:W-:-:S05]  /*11830*/  FMUL R8, R8, R2 ;  /* 0x0000000208087220 */ /* 0x010fca0000400000 */
[----:B------:R-:W-:Y:S01]  /*11840*/  F2FP.F16.F32.PACK_AB R8, RZ, R8 ;  /* 0x00000008ff08723e */ /* 0x000fe200000000ff */
[----:B0-----:R-:W3:Y:S03]  /*11850*/  LDL.LU R3, [R1+0x5c] ;  /* 0x00005c0001037983 */ /* 0x001ee60000300800 */
[----:B------:R-:W-:Y:S02]  /*11860*/  PRMT R10, R8, 0x7610, R10 ;  /* 0x00007610080a7816 */ /* 0x000fe4000000000a */
[----:B------:R-:W4:Y:S01]  /*11870*/  LDL.LU R8, [R1+0x64] ;  /* 0x0000640001087983 */ /* 0x000f220000300800 */
[C---:B------:R-:W-:Y:S02]  /*11880*/  ISETP.GT.AND P1, PT, R0.reuse, 0x28, P2 ;  /* 0x000000280000780c */ /* 0x040fe40001724270 */
[C---:B------:R-:W-:Y:S02]  /*11890*/  ISETP.GT.AND P4, PT, R0.reuse, 0x29, P2 ;  /* 0x000000290000780c */ /* 0x040fe40001784270 */
[C---:B------:R-:W-:Y:S01]  /*118a0*/  ISETP.GT.AND P5, PT, R0.reuse, 0x30, P3 ;  /* 0x000000300000780c */ /* 0x040fe20001fa4270 */
[----:B------:R-:W-:Y:S01]  /*118b0*/  FMUL R9, R9, R2 ;  /* 0x0000000209097220 */ /* 0x000fe20000400000 */
[----:B------:R-:W-:-:S04]  /*118c0*/  ISETP.GT.AND P0, PT, R0, 0x31, P3 ;  /* 0x000000310000780c */ /* 0x000fc80001f04270 */
[----:B------:R-:W-:-:S03]  /*118d0*/  F2FP.F16.F32.PACK_AB R9, RZ, R9 ;  /* 0x00000009ff09723e */ /* 0x000fc600000000ff */
[----:B------:R0:W-:Y:S04]  /*118e0*/  @P1 STG.E.U16 desc[UR36][R6.64+0x50], R10 ;  /* 0x0000500a06001986 */ /* 0x0001e8000c101524 */
[----:B0-----:R-:W5:Y:S01]  /*118f0*/  LDL.LU R10, [R1+0x74] ;  /* 0x00007400010a7983 */ /* 0x001f620000300800 */
[----:B---3--:R-:W-:-:S05]  /*11900*/  FMUL R3, R3, R2 ;  /* 0x0000000203037220 */ /* 0x008fca0000400000 */
[----:B------:R-:W-:Y:S01]  /*11910*/  F2FP.F16.F32.PACK_AB R3, RZ, R3 ;  /* 0x00000003ff03723e */ /* 0x000fe200000000ff */
[----:B----4-:R-:W-:-:S04]  /*11920*/  FMUL R8, R8, R2 ;  /* 0x0000000208087220 */ /* 0x010fc80000400000 */
[----:B------:R0:W-:Y:S04]  /*11930*/  @P4 STG.E.U16 desc[UR36][R6.64+0x52], R3 ;  /* 0x0000520306004986 */ /* 0x0001e8000c101524 */
[----:B------:R1:W-:Y:S01]  /*11940*/  @P5 STG.E.U16 desc[UR36][R4.64+0x60], R9 ;  /* 0x0000600904005986 */ /* 0x0003e2000c101524 */
[----:B0-----:R-:W-:-:S03]  /*11950*/  F2FP.F16.F32.PACK_AB R3, RZ, R8 ;  /* 0x00000008ff03723e */ /* 0x001fc600000000ff */
[----:B------:R-:W3:Y:S01]  /*11960*/  LDL.LU R8, [R1+0x68] ;  /* 0x0000680001087983 */ /* 0x000ee20000300800 */
[----:B-1----:R-:W-:-:S03]  /*11970*/  PRMT R9, R3, 0x7610, R9 ;  /* 0x0000761003097816 */ /* 0x002fc60000000009 */
[----:B------:R-:W4:Y:S04]  /*11980*/  LDL.LU R3, [R1+0x6c] ;  /* 0x00006c0001037983 */ /* 0x000f280000300800 */
[----:B------:R0:W-:Y:S04]  /*11990*/  @P0 STG.E.U16 desc[UR36][R4.64+0x62], R9 ;  /* 0x0000620904000986 */ /* 0x0001e8000c101524 */
[----:B0-----:R-:W2:Y:S01]  /*119a0*/  LDL.LU R9, [R1+0x70] ;  /* 0x0000700001097983 */ /* 0x001ea20000300800 */
[----:B------:R-:W-:Y:S01]  /*119b0*/  ISETP.GT.AND P1, PT, R0, 0x30, P2 ;  /* 0x000000300000780c */ /* 0x000fe20001724270 */
[----:B---3--:R-:W-:-:S05]  /*119c0*/  FMUL R8, R8, R2 ;  /* 0x0000000208087220 */ /* 0x008fca0000400000 */
[----:B------:R-:W-:-:S07]  /*119d0*/  F2FP.F16.F32.PACK_AB R8, RZ, R8 ;  /* 0x00000008ff08723e */ /* 0x000fce00000000ff */
[----:B------:R0:W-:Y:S01]  /*119e0*/  @P1 STG.E.U16 desc[UR36][R6.64+0x60], R8 ;  /* 0x0000600806001986 */ /* 0x0001e2000c101524 */
[----:B--2---:R-:W-:-:S05]  /*119f0*/  FMUL R9, R9, R2 ;  /* 0x0000000209097220 */ /* 0x004fca0000400000 */
[----:B0-----:R-:W-:-:S04]  /*11a00*/  F2FP.F16.F32.PACK_AB R8, RZ, R9 ;  /* 0x00000009ff08723e */ /* 0x001fc800000000ff */
[----:B------:R-:W-:Y:S02]  /*11a10*/  PRMT R9, R8, 0x7610, R9 ;  /* 0x0000761008097816 */ /* 0x000fe40000000009 */
[----:B------:R-:W2:Y:S01]  /*11a20*/  LDL.LU R8, [R1+0x78] ;  /* 0x0000780001087983 */ /* 0x000ea20000300800 */
[C---:B------:R-:W-:Y:S01]  /*11a30*/  ISETP.GT.AND P4, PT, R0.reuse, 0x31, P2 ;  /* 0x000000310000780c */ /* 0x040fe20001784270 */
[-C--:B----4-:R-:W-:Y:S01]  /*11a40*/  FMUL R3, R3, R2.reuse ;  /* 0x0000000203037220 */ /* 0x090fe20000400000 */
[----:B------:R-:W-:Y:S01]  /*11a50*/  ISETP.GT.AND P5, PT, R0, 0x38, P3 ;  /* 0x000000380000780c */ /* 0x000fe20001fa4270 */
[----:B-----5:R-:W-:-:S03]  /*11a60*/  FMUL R10, R10, R2 ;  /* 0x000000020a0a7220 */ /* 0x020fc60000400000 */
[----:B------:R-:W-:Y:S02]  /*11a70*/  F2FP.F16.F32.PACK_AB R3, RZ, R3 ;  /* 0x00000003ff03723e */ /* 0x000fe400000000ff */
[----:B------:R-:W-:-:S05]  /*11a80*/  ISETP.GT.AND P6, PT, R0, 0x39, P3 ;  /* 0x000000390000780c */ /* 0x000fca0001fc4270 */
[----:B------:R0:W-:Y:S04]  /*11a90*/  @P4 STG.E.U16 desc[UR36][R6.64+0x62], R3 ;  /* 0x0000620306004986 */ /* 0x0001e8000c101524 */
[----:B------:R1:W-:Y:S01]  /*11aa0*/  @P5 STG.E.U16 desc[UR36][R4.64+0x70], R9 ;  /* 0x0000700904005986 */ /* 0x0003e2000c101524 */
[----:B0-----:R-:W-:-:S04]  /*11ab0*/  F2FP.F16.F32.PACK_AB R3, RZ, R10 ;  /* 0x0000000aff03723e */ /* 0x001fc800000000ff */
[----:B------:R-:W-:Y:S01]  /*11ac0*/  PRMT R10, R3, 0x7610, R10 ;  /* 0x00007610030a7816 */ /* 0x000fe2000000000a */
[----:B-1----:R-:W3:Y:S04]  /*11ad0*/  LDL.LU R9, [R1+0x80] ;  /* 0x0000800001097983 */ /* 0x002ee80000300800 */
[----:B------:R0:W-:Y:S01]  /*11ae0*/  @P6 STG.E.U16 desc[UR36][R4.64+0x72], R10 ;  /* 0x0000720a04006986 */ /* 0x0001e2000c101524 */
[----:B--2---:R-:W-:-:S05]  /*11af0*/  FMUL R8, R8, R2 ;  /* 0x0000000208087220 */ /* 0x004fca0000400000 */
[----:B------:R-:W-:Y:S02]  /*11b00*/  F2FP.F16.F32.PACK_AB R3, RZ, R8 ;  /* 0x00000008ff03723e */ /* 0x000fe400000000ff */
[----:B------:R-:W2:Y:S02]  /*11b10*/  LDL.LU R8, [R1+0x7c] ;  /* 0x00007c0001087983 */ /* 0x000ea40000300800 */
[----:B0-----:R-:W-:Y:S02]  /*11b20*/  PRMT R10, R3, 0x7610, R10 ;  /* 0x00007610030a7816 */ /* 0x001fe4000000000a */
[----:B------:R-:W4:Y:S01]  /*11b30*/  LDL.LU R3, [R1+0x84] ;  /* 0x0000840001037983 */ /* 0x000f220000300800 */
[C---:B------:R-:W-:Y:S02]  /*11b40*/  ISETP.GT.AND P0, PT, R0.reuse, 0x38, P2 ;  /* 0x000000380000780c */ /* 0x040fe40001704270 */
[C---:B------:R-:W-:Y:S02]  /*11b50*/  ISETP.GT.AND P1, PT, R0.reuse, 0x39, P2 ;  /* 0x000000390000780c */ /* 0x040fe40001724270 */
[----:B------:R-:W-:-:S02]  /*11b60*/  ISETP.GT.AND P4, PT, R0, 0x40, P3 ;  /* 0x000000400000780c */ /* 0x000fc40001f84270 */
[----:B------:R-:W-:-:S07]  /*11b70*/  ISETP.GT.AND P5, PT, R0, 0x41, P3 ;  /* 0x000000410000780c */ /* 0x000fce0001fa4270 */
[----:B------:R0:W-:Y:S01]  /*11b80*/  @P0 STG.E.U16 desc[UR36][R6.64+0x70], R10 ;  /* 0x0000700a06000986 */ /* 0x0001e2000c101524 */
[----:B---3--:R-:W-:-:S05]  /*11b90*/  FMUL R9, R9, R2 ;  /* 0x0000000209097220 */ /* 0x008fca0000400000 */
[----:B------:R-:W-:Y:S01]  /*11ba0*/  F2FP.F16.F32.PACK_AB R9, RZ, R9 ;  /* 0x00000009ff09723e */ /* 0x000fe200000000ff */
[-C--:B--2---:R-:W-:Y:S01]  /*11bb0*/  FMUL R8, R8, R2.reuse ;  /* 0x0000000208087220 */ /* 0x084fe20000400000 */
[----:B----4-:R-:W-:-:S04]  /*11bc0*/  FMUL R3, R3, R2 ;  /* 0x0000000203037220 */ /* 0x010fc80000400000 */
[----:B------:R-:W-:-:S04]  /*11bd0*/  F2FP.F16.F32.PACK_AB R8, RZ, R8 ;  /* 0x00000008ff08723e */ /* 0x000fc800000000ff */
[----:B0-----:R-:W-:Y:S02]  /*11be0*/  PRMT R10, R8, 0x7610, R10 ;  /* 0x00007610080a7816 */ /* 0x001fe4000000000a */
[----:B------:R-:W-:Y:S01]  /*11bf0*/  F2FP.F16.F32.PACK_AB R3, RZ, R3 ;  /* 0x00000003ff03723e */ /* 0x000fe200000000ff */
[----:B------:R-:W2:Y:S04]  /*11c00*/  LDL.LU R8, [R1+0x88] ;  /* 0x0000880001087983 */ /* 0x000ea80000300800 */
[----:B------:R-:W-:Y:S04]  /*11c10*/  @P1 STG.E.U16 desc[UR36][R6.64+0x72], R10 ;  /* 0x0000720a06001986 */ /* 0x000fe8000c101524 */
[----:B------:R0:W-:Y:S04]  /*11c20*/  @P4 STG.E.U16 desc[UR36][R4.64+0x80], R9 ;  /* 0x0000800904004986 */ /* 0x0001e8000c101524 */
[----:B------:R1:W-:Y:S04]  /*11c30*/  @P5 STG.E.U16 desc[UR36][R4.64+0x82], R3 ;  /* 0x0000820304005986 */ /* 0x0003e8000c101524 */
[----:B0-----:R-:W3:Y:S04]  /*11c40*/  LDL.LU R9, [R1+0x94] ;  /* 0x0000940001097983 */ /* 0x001ee80000300800 */
[----:B-1----:R-:W4:Y:S01]  /*11c50*/  LDL.LU R3, [R1+0x98] ;  /* 0x0000980001037983 */ /* 0x002f220000300800 */
[----:B------:R-:W-:Y:S01]  /*11c60*/  ISETP.GT.AND P0, PT, R0, 0x40, P2 ;  /* 0x000000400000780c */ /* 0x000fe20001704270 */
[----:B--2---:R-:W-:-:S05]  /*11c70*/  FMUL R8, R8, R2 ;  /* 0x0000000208087220 */ /* 0x004fca0000400000 */
[----:B------:R-:W-:-:S07]  /*11c80*/  F2FP.F16.F32.PACK_AB R8, RZ, R8 ;  /* 0x00000008ff08723e */ /* 0x000fce00000000ff */
[----:B------:R0:W-:Y:S01]  /*11c90*/  @P0 STG.E.U16 desc[UR36][R6.64+0x80], R8 ;  /* 0x0000800806000986 */ /* 0x0001e2000c101524 */
[----:B----4-:R-:W-:-:S05]  /*11ca0*/  FMUL R3, R3, R2 ;  /* 0x0000000203037220 */ /* 0x010fca0000400000 */
[----:B0-----:R-:W-:Y:S02]  /*11cb0*/  F2FP.F16.F32.PACK_AB R8, RZ, R3 ;  /* 0x00000003ff08723e */ /* 0x001fe400000000ff */
[----:B------:R-:W2:Y:S02]  /*11cc0*/  LDL.LU R3, [R1+0x9c] ;  /* 0x00009c0001037983 */ /* 0x000ea40000300800 */
[----:B------:R-:W-:Y:S02]  /*11cd0*/  PRMT R13, R8, 0x7610, R13 ;  /* 0x00007610080d7816 */ /* 0x000fe4000000000d */
[----:B------:R-:W4:Y:S01]  /*11ce0*/  LDL.LU R8, [R1+0xa0] ;  /* 0x0000a00001087983 */ /* 0x000f220000300800 */
[C---:B------:R-:W-:Y:S01]  /*11cf0*/  ISETP.GT.AND P1, PT, R0.reuse, 0x41, P2 ;  /* 0x000000410000780c */ /* 0x040fe20001724270 */
[-C--:B---3--:R-:W-:Y:S01]  /*11d00*/  FMUL R9, R9, R2.reuse ;  /* 0x0000000209097220 */ /* 0x088fe20000400000 */
[-C--:B------:R-:W-:Y:S01]  /*11d10*/  FMUL R11, R11, R2.reuse ;  /* 0x000000020b0b7220 */ /* 0x080fe20000400000 */
[----:B------:R-:W-:Y:S01]  /*11d20*/  ISETP.GT.AND P4, PT, R0, 0x48, P3 ;  /* 0x000000480000780c */ /* 0x000fe20001f84270 */
[----:B------:R-:W-:-:S02]  /*11d30*/  FMUL R12, R12, R2 ;  /* 0x000000020c0c7220 */ /* 0x000fc40000400000 */
[----:B------:R-:W-:Y:S02]  /*11d40*/  F2FP.F16.F32.PACK_AB R9, RZ, R9 ;  /* 0x00000009ff09723e */ /* 0x000fe400000000ff */
[----:B------:R-:W-:Y:S02]  /*11d50*/  F2FP.F16.F32.PACK_AB R11, RZ, R11 ;  /* 0x0000000bff0b723e */ /* 0x000fe400000000ff */
[----:B------:R-:W-:Y:S02]  /*11d60*/  F2FP.F16.F32.PACK_AB R10, RZ, R12 ;  /* 0x0000000cff0a723e */ /* 0x000fe400000000ff */
[----:B------:R-:W-:Y:S02]  /*11d70*/  PRMT R12, R9, 0x7610, R12 ;  /* 0x00007610090c7816 */ /* 0x000fe4000000000c */
[C---:B------:R-:W-:Y:S01]  /*11d80*/  ISETP.GT.AND P5, PT, R0.reuse, 0x49, P3 ;  /* 0x000000490000780c */ /* 0x040fe20001fa4270 */
[----:B------:R-:W-:Y:S01]  /*11d90*/  @P1 STG.E.U16 desc[UR36][R6.64+0x82], R11 ;  /* 0x0000820b06001986 */ /* 0x000fe2000c101524 */
[----:B------:R-:W-:-:S02]  /*11da0*/  ISETP.GT.AND P0, PT, R0, 0x48, P2 ;  /* 0x000000480000780c */ /* 0x000fc40001704270 */
[C---:B------:R-:W-:Y:S01]  /*11db0*/  ISETP.GT.AND P1, PT, R0.reuse, 0x49, P2 ;  /* 0x000000490000780c */ /* 0x040fe20001724270 */
[----:B------:R0:W-:Y:S01]  /*11dc0*/  @P4 STG.E.U16 desc[UR36][R4.64+0x90], R10 ;  /* 0x0000900a04004986 */ /* 0x0001e2000c101524 */
[----:B------:R-:W-:-:S07]  /*11dd0*/  ISETP.GT.AND P4, PT, R0, 0x50, P3 ;  /* 0x000000500000780c */ /* 0x000fce0001f84270 */
[----:B------:R1:W-:Y:S01]  /*11de0*/  @P5 STG.E.U16 desc[UR36][R4.64+0x92], R12 ;  /* 0x0000920c04005986 */ /* 0x0003e2000c101524 */
[----:B------:R-:W-:-:S03]  /*11df0*/  ISETP.GT.AND P5, PT, R0, 0x51, P3 ;  /* 0x000000510000780c */ /* 0x000fc60001fa4270 */
[----:B------:R3:W-:Y:S01]  /*11e00*/  @P0 STG.E.U16 desc[UR36][R6.64+0x90], R13 ;  /* 0x0000900d06000986 */ /* 0x0007e2000c101524 */
[C---:B------:R-:W-:Y:S02]  /*11e10*/  ISETP.GT.AND P0, PT, R0.reuse, 0x51, P2 ;  /* 0x000000510000780c */ /* 0x040fe40001704270 */
[----:B------:R-:W-:Y:S01]  /*11e20*/  ISETP.GT.AND P6, PT, R0, 0x71, P3 ;  /* 0x000000710000780c */ /* 0x000fe20001fc4270 */
[----:B--2---:R-:W-:-:S05]  /*11e30*/  FMUL R3, R3, R2 ;  /* 0x0000000203037220 */ /* 0x004fca0000400000 */
[----:B------:R-:W-:Y:S01]  /*11e40*/  F2FP.F16.F32.PACK_AB R9, RZ, R3 ;  /* 0x00000003ff09723e */ /* 0x000fe200000000ff */
[-C--:B----4-:R-:W-:Y:S01]  /*11e50*/  FMUL R3, R8, R2.reuse ;  /* 0x0000000208037220 */ /* 0x090fe20000400000 */
[----:B------:R-:W-:-:S04]  /*11e60*/  FMUL R8, R235, R2 ;  /* 0x00000002eb087220 */ /* 0x000fc80000400000 */
[----:B------:R-:W-:Y:S02]  /*11e70*/  F2FP.F16.F32.PACK_AB R3, RZ, R3 ;  /* 0x00000003ff03723e */ /* 0x000fe400000000ff */
[----:B0-----:R-:W-:Y:S02]  /*11e80*/  PRMT R10, R9, 0x7610, R10 ;  /* 0x00007610090a7816 */ /* 0x001fe4000000000a */
[----:B------:R-:W-:Y:S01]  /*11e90*/  PRMT R11, R3, 0x7610, R11 ;  /* 0x00007610030b7816 */ /* 0x000fe2000000000b */
[----:B------:R-:W-:Y:S01]  /*11ea0*/  FMUL R3, R233, R2 ;  /* 0x00000002e9037220 */ /* 0x000fe20000400000 */
[----:B------:R-:W-:Y:S01]  /*11eb0*/  F2FP.F16.F32.PACK_AB R8, RZ, R8 ;  /* 0x00000008ff08723e */ /* 0x000fe200000000ff */
[----:B------:R-:W-:Y:S01]  /*11ec0*/  FMUL R9, R234, R2 ;  /* 0x00000002ea097220 */ /* 0x000fe20000400000 */
[----:B------:R0:W-:Y:S02]  /*11ed0*/  @P1 STG.E.U16 desc[UR36][R6.64+0x92], R10 ;  /* 0x0000920a06001986 */ /* 0x0001e4000c101524 */
[----:B-1----:R-:W-:-:S02]  /*11ee0*/  PRMT R12, R8, 0x7610, R12 ;  /* 0x00007610080c7816 */ /* 0x002fc4000000000c */
[----:B------:R-:W-:Y:S01]  /*11ef0*/  F2FP.F16.F32.PACK_AB R8, RZ, R3 ;  /* 0x00000003ff08723e */ /* 0x000fe200000000ff */
[-C--:B------:R-:W-:Y:S01]  /*11f00*/  FMUL R3, R232, R2.reuse ;  /* 0x00000002e8037220 */ /* 0x080fe20000400000 */
[C---:B------:R-:W-:Y:S02]  /*11f10*/  ISETP.GT.AND P1, PT, R0.reuse, 0x50, P2 ;  /* 0x000000500000780c */ /* 0x040fe40001724270 */
[----:B------:R-:W-:Y:S01]  /*11f20*/  F2FP.F16.F32.PACK_AB R9, RZ, R9 ;  /* 0x00000009ff09723e */ /* 0x000fe200000000ff */
[----:B------:R1:W-:Y:S01]  /*11f30*/  @P4 STG.E.U16 desc[UR36][R4.64+0xa0], R11 ;  /* 0x0000a00b04004986 */ /* 0x0003e2000c101524 */
[----:B------:R-:W-:Y:S02]  /*11f40*/  ISETP.GT.AND P4, PT, R0, 0x58, P3 ;  /* 0x000000580000780c */ /* 0x000fe40001f84270 */
[----:B---3--:R-:W-:Y:S02]  /*11f50*/  PRMT R13, R9, 0x7610, R13 ;  /* 0x00007610090d7816 */ /* 0x008fe4000000000d */
[----:B------:R-:W-:Y:S01]  /*11f60*/  F2FP.F16.F32.PACK_AB R9, RZ, R3 ;  /* 0x00000003ff09723e */ /* 0x000fe200000000ff */
[-C--:B------:R-:W-:Y:S01]  /*11f70*/  FMUL R3, R230, R2.reuse ;  /* 0x00000002e6037220 */ /* 0x080fe20000400000 */
[----:B------:R-:W-:Y:S01]  /*11f80*/  PRMT R14, R8, 0x7610, R14 ;  /* 0x00007610080e7816 */ /* 0x000fe2000000000e */
[----:B------:R-:W-:Y:S01]  /*11f90*/  FMUL R8, R231, R2 ;  /* 0x00000002e7087220 */ /* 0x000fe20000400000 */
[----:B------:R2:W-:Y:S01]  /*11fa0*/  @P5 STG.E.U16 desc[UR36][R4.64+0xa2], R12 ;  /* 0x0000a20c04005986 */ /* 0x0005e2000c101524 */
[----:B------:R-:W-:-:S02]  /*11fb0*/  ISETP.GT.AND P5, PT, R0, 0x59, P3 ;  /* 0x000000590000780c */ /* 0x000fc40001fa4270 */
[----:B------:R-:W-:Y:S01]  /*11fc0*/  F2FP.F16.F32.PACK_AB R3, RZ, R3 ;  /* 0x00000003ff03723e */ /* 0x000fe200000000ff */
[----:B------:R-:W-:Y:S01]  /*11fd0*/  @P1 STG.E.U16 desc[UR36][R6.64+0xa0], R13 ;  /* 0x0000a00d06001986 */ /* 0x000fe2000c101524 */
[----:B0-----:R-:W-:Y:S01]  /*11fe0*/  F2FP.F16.F32.PACK_AB R10, RZ, R8 ;  /* 0x00000008ff0a723e */ /* 0x001fe200000000ff */
[-C--:B------:R-:W-:Y:S01]  /*11ff0*/  FMUL R8, R229, R2.reuse ;  /* 0x00000002e5087220 */ /* 0x080fe20000400000 */
[----:B-1----:R-:W-:Y:S01]  /*12000*/  PRMT R11, R3, 0x7610, R11 ;  /* 0x00007610030b7816 */ /* 0x002fe2000000000b */
[----:B------:R-:W-:Y:S01]  /*12010*/  @P0 STG.E.U16 desc[UR36][R6.64+0xa2], R14 ;  /* 0x0000a20e06000986 */ /* 0x000fe2000c101524 */
[----:B------:R-:W-:Y:S01]  /*12020*/  ISETP.GT.AND P0, PT, R0, 0x58, P2 ;  /* 0x000000580000780c */ /* 0x000fe20001704270 */
[----:B------:R-:W-:Y:S01]  /*12030*/  FMUL R3, R228, R2 ;  /* 0x00000002e4037220 */ /* 0x000fe20000400000 */
[C---:B------:R-:W-:Y:S01]  /*12040*/  ISETP.GT.AND P1, PT, R0.reuse, 0x59, P2 ;  /* 0x000000590000780c */ /* 0x040fe20001724270 */
[----:B------:R0:W-:Y:S01]  /*12050*/  @P4 STG.E.U16 desc[UR36][R4.64+0xb0], R9 ;  /* 0x0000b00904004986 */ /* 0x0001e2000c101524 */
[----:B------:R-:W-:-:S02]  /*12060*/  ISETP.GT.AND P4, PT, R0, 0x60, P3 ;  /* 0x000000600000780c */ /* 0x000fc40001f84270 */
[----:B------:R-:W-:Y:S01]  /*12070*/  F2FP.F16.F32.PACK_AB R8, RZ, R8 ;  /* 0x00000008ff08723e */ /* 0x000fe200000000ff */
[----:B------:R1:W-:Y:S03]  /*12080*/  @P5 STG.E.U16 desc[UR36][R4.64+0xb2], R10 ;  /* 0x0000b20a04005986 */ /* 0x0003e6000c101524 */
[----:B--2---:R-:W-:Y:S02]  /*12090*/  PRMT R12, R8, 0x7610, R12 ;  /* 0x00007610080c7816 */ /* 0x004fe4000000000c */
[----:B0-----:R-:W-:Y:S01]  /*120a0*/  F2FP.F16.F32.PACK_AB R9, RZ, R3 ;  /* 0x00000003ff09723e */ /* 0x001fe200000000ff */
[-C--:B------:R-:W-:Y:S01]  /*120b0*/  FMUL R3, R227, R2.reuse ;  /* 0x00000002e3037220 */ /* 0x080fe20000400000 */
[-C--:B------:R-:W-:Y:S02]  /*120c0*/  FMUL R8, R226, R2.reuse ;  /* 0x00000002e2087220 */ /* 0x080fe40000400000 */
[----:B-1----:R-:W-:Y:S01]  /*120d0*/  PRMT R10, R9, 0x7610, R10 ;  /* 0x00007610090a7816 */ /* 0x002fe2000000000a */
[----:B------:R0:W-:Y:S01]  /*120e0*/  @P0 STG.E.U16 desc[UR36][R6.64+0xb0], R11 ;  /* 0x0000b00b06000986 */ /* 0x0001e2000c101524 */
[----:B------:R-:W-:Y:S01]  /*120f0*/  F2FP.F16.F32.PACK_AB R3, RZ, R3 ;  /* 0x00000003ff03723e */ /* 0x000fe200000000ff */
[----:B------:R-:W-:Y:S01]  /*12100*/  FMUL R9, R225, R2 ;  /* 0x00000002e1097220 */ /* 0x000fe20000400000 */
[C---:B------:R-:W-:Y:S01]  /*12110*/  ISETP.GT.AND P5, PT, R0.reuse, 0x61, P3 ;  /* 0x000000610000780c */ /* 0x040fe20001fa4270 */
[----:B------:R1:W-:Y:S01]  /*12120*/  @P1 STG.E.U16 desc[UR36][R6.64+0xb2], R12 ;  /* 0x0000b20c06001986 */ /* 0x0003e2000c101524 */
[----:B------:R-:W-:-:S03]  /*12130*/  ISETP.GT.AND P1, PT, R0, 0x60, P2 ;  /* 0x000000600000780c */ /* 0x000fc60001724270 */
[----:B------:R-:W-:Y:S01]  /*12140*/  @P4 STG.E.U16 desc[UR36][R4.64+0xc0], R10 ;  /* 0x0000c00a04004986 */ /* 0x000fe2000c101524 */
[----:B------:R-:W-:Y:S02]  /*12150*/  ISETP.GT.AND P4, PT, R0, 0x61, P2 ;  /* 0x000000610000780c */ /* 0x000fe40001784270 */
[----:B------:R-:W-:Y:S02]  /*12160*/  F2FP.F16.F32.PACK_AB R8, RZ, R8 ;  /* 0x00000008ff08723e */ /* 0x000fe400000000ff */
[----:B0-----:R-:W-:Y:S01]  /*12170*/  PRMT R11, R3, 0x7610, R11 ;  /* 0x00007610030b7816 */ /* 0x001fe2000000000b */
[-C--:B------:R-:W-:Y:S01]  /*12180*/  FMUL R3, R224, R2.reuse ;  /* 0x00000002e0037220 */ /* 0x080fe20000400000 */
[----:B------:R-:W-:Y:S02]  /*12190*/  F2FP.F16.F32.PACK_AB R9, RZ, R9 ;  /* 0x00000009ff09723e */ /* 0x000fe400000000ff */
[----:B-1----:R-:W-:Y:S02]  /*121a0*/  PRMT R12, R8, 0x7610, R12 ;  /* 0x00007610080c7816 */ /* 0x002fe4000000000c */
[----:B------:R-:W-:Y:S01]  /*121b0*/  F2FP.F16.F32.PACK_AB R8, RZ, R3 ;  /* 0x00000003ff08723e */ /* 0x000fe200000000ff */
[----:B------:R-:W-:Y:S01]  /*121c0*/  FMUL R3, R223, R2 ;  /* 0x00000002df037220 */ /* 0x000fe20000400000 */
[----:B------:R-:W-:Y:S01]  /*121d0*/  PRMT R13, R9, 0x7610, R13 ;  /* 0x00007610090d7816 */ /* 0x000fe2000000000d */
[----:B------:R0:W-:Y:S01]  /*121e0*/  @P5 STG.E.U16 desc[UR36][R4.64+0xc2], R11 ;  /* 0x0000c20b04005986 */ /* 0x0001e2000c101524 */
[----:B------:R-:W-:-:S02]  /*121f0*/  ISETP.GT.AND P0, PT, R0, 0x68, P3 ;  /* 0x000000680000780c */ /* 0x000fc40001f04270 */
[----:B------:R-:W-:Y:S01]  /*12200*/  F2FP.F16.F32.PACK_AB R9, RZ, R3 ;  /* 0x00000003ff09723e */ /* 0x000fe200000000ff */
[----:B------:R1:W-:Y:S01]  /*12210*/  @P1 STG.E.U16 desc[UR36][R6.64+0xc0], R12 ;  /* 0x0000c00c06001986 */ /* 0x0003e2000c101524 */
[----:B------:R-:W-:-:S03]  /*12220*/  FMUL R3, R221, R2 ;  /* 0x00000002dd037220 */ /* 0x000fc60000400000 */
[----:B------:R-:W-:Y:S01]  /*12230*/  @P4 STG.E.U16 desc[UR36][R6.64+0xc2], R13 ;  /* 0x0000c20d06004986 */ /* 0x000fe2000c101524 */
[----:B------:R-:W-:Y:S02]  /*12240*/  ISETP.GT.AND P4, PT, R0, 0x69, P3 ;  /* 0x000000690000780c */ /* 0x000fe40001f84270 */
[----:B------:R-:W-:Y:S01]  /*12250*/  PRMT R14, R8, 0x7610, R14 ;  /* 0x00007610080e7816 */ /* 0x000fe2000000000e */
[-C--:B------:R-:W-:Y:S01]  /*12260*/  FMUL R8, R222, R2.reuse ;  /* 0x00000002de087220 */ /* 0x080fe20000400000 */
[----:B------:R-:W-:Y:S02]  /*12270*/  F2FP.F16.F32.PACK_AB R3, RZ, R3 ;  /* 0x00000003ff03723e */ /* 0x000fe400000000ff */
[----:B------:R-:W-:Y:S01]  /*12280*/  ISETP.GT.AND P1, PT, R0, 0x68, P2 ;  /* 0x000000680000780c */ /* 0x000fe20001724270 */
[----:B------:R-:W-:Y:S01]  /*12290*/  @P0 STG.E.U16 desc[UR36][R4.64+0xd0], R14 ;  /* 0x0000d00e04000986 */ /* 0x000fe2000c101524 */
[----:B0-----:R-:W-:Y:S01]  /*122a0*/  PRMT R11, R3, 0x7610, R11 ;  /* 0x00007610030b7816 */ /* 0x001fe2000000000b */
[----:B------:R-:W-:Y:S01]  /*122b0*/  FMUL R3, R219, R2 ;  /* 0x00000002db037220 */ /* 0x000fe20000400000 */
[----:B------:R-:W-:Y:S01]  /*122c0*/  F2FP.F16.F32.PACK_AB R10, RZ, R8 ;  /* 0x00000008ff0a723e */ /* 0x000fe200000000ff */
[----:B------:R-:W-:Y:S01]  /*122d0*/  FMUL R8, R220, R2 ;  /* 0x00000002dc087220 */ /* 0x000fe20000400000 */
[C---:B------:R-:W-:Y:S01]  /*122e0*/  ISETP.GT.AND P0, PT, R0.reuse, 0x69, P2 ;  /* 0x000000690000780c */ /* 0x040fe20001704270 */
[----:B------:R0:W-:Y:S01]  /*122f0*/  @P4 STG.E.U16 desc[UR36][R4.64+0xd2], R9 ;  /* 0x0000d20904004986 */ /* 0x0001e2000c101524 */
[----:B------:R-:W-:-:S02]  /*12300*/  ISETP.GT.AND P5, PT, R0, 0x70, P3 ;  /* 0x000000700000780c */ /* 0x000fc40001fa4270 */
[----:B------:R-:W-:-:S04]  /*12310*/  F2FP.F16.F32.PACK_AB R8, RZ, R8 ;  /* 0x00000008ff08723e */ /* 0x000fc800000000ff */
[----:B-1----:R-:W-:Y:S02]  /*12320*/  PRMT R12, R8, 0x7610, R12 ;  /* 0x00007610080c7816 */ /* 0x002fe4000000000c */
[----:B0-----:R-:W-:Y:S01]  /*12330*/  F2FP.F16.F32.PACK_AB R9, RZ, R3 ;  /* 0x00000003ff09723e */ /* 0x001fe200000000ff */
[-C--:B------:R-:W-:Y:S01]  /*12340*/  FMUL R3, R218, R2.reuse ;  /* 0x00000002da037220 */ /* 0x080fe20000400000 */
[----:B------:R-:W-:Y:S01]  /*12350*/  FMUL R8, R217, R2 ;  /* 0x00000002d9087220 */ /* 0x000fe20000400000 */
[----:B------:R0:W-:Y:S03]  /*12360*/  @P1 STG.E.U16 desc[UR36][R6.64+0xd0], R10 ;  /* 0x0000d00a06001986 */ /* 0x0001e6000c101524 */
[----:B------:R-:W-:Y:S01]  /*12370*/  F2FP.F16.F32.PACK_AB R3, RZ, R3 ;  /* 0x00000003ff03723e */ /* 0x000fe200000000ff */
[----:B------:R1:W-:Y:S01]  /*12380*/  @P0 STG.E.U16 desc[UR36][R6.64+0xd2], R11 ;  /* 0x0000d20b06000986 */ /* 0x0003e2000c101524 */
[----:B------:R-:W-:-:S02]  /*12390*/  ISETP.GT.AND P1, PT, R0, 0x70, P2 ;  /* 0x000000700000780c */ /* 0x000fc40001724270 */
[----:B------:R-:W-:Y:S01]  /*123a0*/  F2FP.F16.F32.PACK_AB R8, RZ, R8 ;  /* 0x00000008ff08723e */ /* 0x000fe200000000ff */
[----:B------:R2:W-:Y:S01]  /*123b0*/  @P5 STG.E.U16 desc[UR36][R4.64+0xe0], R12 ;  /* 0x0000e00c04005986 */ /* 0x0005e2000c101524 */
[----:B0-----:R-:W-:Y:S01]  /*123c0*/  PRMT R10, R9, 0x7610, R10 ;  /* 0x00007610090a7816 */ /* 0x001fe2000000000a */
[-C--:B------:R-:W-:Y:S01]  /*123d0*/  FMUL R9, R216, R2.reuse ;  /* 0x00000002d8097220 */ /* 0x080fe20000400000 */
[----:B-1----:R-:W-:Y:S01]  /*123e0*/  PRMT R11, R3, 0x7610, R11 ;  /* 0x00007610030b7816 */ /* 0x002fe2000000000b */
[----:B------:R-:W-:-:S03]  /*123f0*/  FMUL R3, R215, R2 ;  /* 0x00000002d7037220 */ /* 0x000fc60000400000 */
[----:B------:R-:W-:Y:S02]  /*12400*/  F2FP.F16.F32.PACK_AB R9, RZ, R9 ;  /* 0x00000009ff09723e */ /* 0x000fe400000000ff */
[----:B--2---:R-:W-:Y:S02]  /*12410*/  PRMT R12, R8, 0x7610, R12 ;  /* 0x00007610080c7816 */ /* 0x004fe4000000000c */
[----:B------:R-:W-:Y:S01]  /*12420*/  F2FP.F16.F32.PACK_AB R8, RZ, R3 ;  /* 0x00000003ff08723e */ /* 0x000fe200000000ff */
[----:B------:R-:W-:Y:S01]  /*12430*/  FMUL R3, R214, R2 ;  /* 0x00000002d6037220 */ /* 0x000fe20000400000 */
[C---:B------:R-:W-:Y:S02]  /*12440*/  ISETP.GT.AND P4, PT, R0.reuse, 0x71, P2 ;  /* 0x000000710000780c */ /* 0x040fe40001784270 */
[----:B------:R-:W-:Y:S01]  /*12450*/  ISETP.GT.AND P5, PT, R0, 0x78, P3 ;  /* 0x000000780000780c */ /* 0x000fe20001fa4270 */
[----:B------:R0:W-:Y:S01]  /*12460*/  @P6 STG.E.U16 desc[UR36][R4.64+0xe2], R10 ;  /* 0x0000e20a04006986 */ /* 0x0001e2000c101524 */
[----:B------:R-:W-:-:S02]  /*12470*/  PRMT R13, R9, 0x7610, R13 ;  /* 0x00007610090d7816 */ /* 0x000fc4000000000d */
[----:B------:R-:W-:Y:S01]  /*12480*/  F2FP.F16.F32.PACK_AB R9, RZ, R3 ;  /* 0x00000003ff09723e */ /* 0x000fe200000000ff */
[----:B------:R1:W-:Y:S01]  /*12490*/  @P1 STG.E.U16 desc[UR36][R6.64+0xe0], R11 ;  /* 0x0000e00b06001986 */ /* 0x0003e2000c101524 */
[----:B------:R-:W-:Y:S01]  /*124a0*/  ISETP.GT.AND P0, PT, R0, 0x79, P3 ;  /* 0x000000790000780c */ /* 0x000fe20001f04270 */
[-C--:B------:R-:W-:Y:S01]  /*124b0*/  FMUL R3, R212, R2.reuse ;  /* 0x00000002d4037220 */ /* 0x080fe20000400000 */
[----:B------:R-:W-:Y:S02]  /*124c0*/  ISETP.GT.AND P1, PT, R0, 0x78, P2 ;  /* 0x000000780000780c */ /* 0x000fe40001724270 */
[----:B------:R-:W-:Y:S01]  /*124d0*/  PRMT R14, R8, 0x7610, R14 ;  /* 0x00007610080e7816 */ /* 0x000fe2000000000e */
[----:B------:R-:W-:Y:S01]  /*124e0*/  FMUL R8, R213, R2 ;  /* 0x00000002d5087220 */ /* 0x000fe20000400000 */
[----:B------:R-:W-:Y:S01]  /*124f0*/  F2FP.F16.F32.PACK_AB R3, RZ, R3 ;  /* 0x00000003ff03723e */ /* 0x000fe200000000ff */
[----:B------:R2:W-:Y:S01]  /*12500*/  @P4 STG.E.U16 desc[UR36][R6.64+0xe2], R12 ;  /* 0x0000e20c06004986 */ /* 0x0005e2000c101524 */
[----:B------:R-:W-:-:S02]  /*12510*/  ISETP.GT.AND P4, PT, R0, 0x79, P2 ;  /* 0x000000790000780c */ /* 0x000fc40001784270 */
[----:B0-----:R-:W-:Y:S01]  /*12520*/  F2FP.F16.F32.PACK_AB R10, RZ, R8 ;  /* 0x00000008ff0a723e */ /* 0x001fe200000000ff */
[----:B------:R-:W-:Y:S01]  /*12530*/  @P5 STG.E.U16 desc[UR36][R4.64+0xf0], R13 ;  /* 0x0000f00d04005986 */ /* 0x000fe2000c101524 */
[----:B-1----:R-:W-:Y:S01]  /*12540*/  PRMT R11, R3, 0x7610, R11 ;  /* 0x00007610030b7816 */ /* 0x002fe2000000000b */
[-C--:B------:R-:W-:Y:S01]  /*12550*/  FMUL R3, R210, R2.reuse ;  /* 0x00000002d2037220 */ /* 0x080fe20000400000 */
[----:B------:R-:W-:Y:S01]  /*12560*/  FMUL R8, R211, R2 ;  /* 0x00000002d3087220 */ /* 0x000fe20000400000 */
[C---:B------:R-:W-:Y:S01]  /*12570*/  ISETP.GT.AND P5, PT, R0.reuse, 0x80, P3 ;  /* 0x000000800000780c */ /* 0x040fe20001fa4270 */
[----:B------:R-:W-:Y:S01]  /*12580*/  @P0 STG.E.U16 desc[UR36][R4.64+0xf2], R14 ;  /* 0x0000f20e04000986 */ /* 0x000fe2000c101524 */
[----:B------:R-:W-:-:S03]  /*12590*/  ISETP.GT.AND P6, PT, R0, 0x81, P3 ;  /* 0x000000810000780c */ /* 0x000fc60001fc4270 */
[----:B------:R0:W-:Y:S01]  /*125a0*/  @P1 STG.E.U16 desc[UR36][R6.64+0xf0], R9 ;  /* 0x0000f00906001986 */ /* 0x0001e2000c101524 */
[----:B------:R-:W-:-:S04]  /*125b0*/  F2FP.F16.F32.PACK_AB R8, RZ, R8 ;  /* 0x00000008ff08723e */ /* 0x000fc800000000ff */
[----:B--2---:R-:W-:Y:S01]  /*125c0*/  PRMT R12, R8, 0x7610, R12 ;  /* 0x00007610080c7816 */ /* 0x004fe2000000000c */
[-C--:B------:R-:W-:Y:S01]  /*125d0*/  FMUL R8, R208, R2.reuse ;  /* 0x00000002d0087220 */ /* 0x080fe20000400000 */
[----:B0-----:R-:W-:Y:S01]  /*125e0*/  F2FP.F16.F32.PACK_AB R9, RZ, R3 ;  /* 0x00000003ff09723e */ /* 0x001fe200000000ff */
[----:B------:R-:W-:Y:S01]  /*125f0*/  FMUL R3, R209, R2 ;  /* 0x00000002d1037220 */ /* 0x000fe20000400000 */
[----:B------:R0:W-:Y:S01]  /*12600*/  @P4 STG.E.U16 desc[UR36][R6.64+0xf2], R10 ;  /* 0x0000f20a06004986 */ /* 0x0001e2000c101524 */
[----:B------:R-:W-:-:S03]  /*12610*/  ISETP.GT.AND P0, PT, R0, 0x80, P2 ;  /* 0x000000800000780c */ /* 0x000fc60001704270 */
[----:B------:R-:W-:Y:S01]  /*12620*/  F2FP.F16.F32.PACK_AB R3, RZ, R3 ;  /* 0x00000003ff03723e */ /* 0x000fe200000000ff */
[----:B------:R1:W-:Y:S01]  /*12630*/  @P5 STG.E.U16 desc[UR36][R4.64+0x100], R11 ;  /* 0x0001000b04005986 */ /* 0x0003e2000c101524 */
[----:B------:R-:W-:Y:S02]  /*12640*/  ISETP.GT.AND P1, PT, R0, 0x81, P2 ;  /* 0x000000810000780c */ /* 0x000fe40001724270 */
[----:B------:R-:W-:Y:S01]  /*12650*/  F2FP.F16.F32.PACK_AB R8, RZ, R8 ;  /* 0x00000008ff08723e */ /* 0x000fe200000000ff */
[----:B------:R2:W-:Y:S01]  /*12660*/  @P6 STG.E.U16 desc[UR36][R4.64+0x102], R12 ;  /* 0x0001020c04006986 */ /* 0x0005e2000c101524 */
[----:B0-----:R-:W-:Y:S01]  /*12670*/  PRMT R10, R9, 0x7610, R10 ;  /* 0x00007610090a7816 */ /* 0x001fe2000000000a */
[-C--:B------:R-:W-:Y:S01]  /*12680*/  FMUL R9, R207, R2.reuse ;  /* 0x00000002cf097220 */ /* 0x080fe20000400000 */
[----:B-1----:R-:W-:Y:S01]  /*12690*/  PRMT R11, R3, 0x7610, R11 ;  /* 0x00007610030b7816 */ /* 0x002fe2000000000b */
[----:B------:R-:W-:Y:S01]  /*126a0*/  FMUL R3, R206, R2 ;  /* 0x00000002ce037220 */ /* 0x000fe20000400000 */
[----:B------:R-:W-:-:S02]  /*126b0*/  ISETP.GT.AND P4, PT, R0, 0x88, P3 ;  /* 0x000000880000780c */ /* 0x000fc40001f84270 */
[----:B--2---:R-:W-:Y:S02]  /*126c0*/  PRMT R12, R8, 0x7610, R12 ;  /* 0x00007610080c7816 */ /* 0x004fe4000000000c */
[----:B------:R-:W-:Y:S01]  /*126d0*/  F2FP.F16.F32.PACK_AB R8, RZ, R3 ;  /* 0x00000003ff08723e */ /* 0x000fe200000000ff */
[-C--:B------:R-:W-:Y:S01]  /*126e0*/  FMUL R3, R205, R2.reuse ;  /* 0x00000002cd037220 */ /* 0x080fe20000400000 */
[----:B------:R-:W-:Y:S02]  /*126f0*/  F2FP.F16.F32.PACK_AB R9, RZ, R9 ;  /* 0x00000009ff09723e */ /* 0x000fe400000000ff */
[C---:B------:R-:W-:Y:S01]  /*12700*/  ISETP.GT.AND P5, PT, R0.reuse, 0x89, P3 ;  /* 0x000000890000780c */ /* 0x040fe20001fa4270 */
[----:B------:R0:W-:Y:S01]  /*12710*/  @P0 STG.E.U16 desc[UR36][R6.64+0x100], R10 ;  /* 0x0001000a06000986 */ /* 0x0001e2000c101524 */
[----:B------:R-:W-:Y:S02]  /*12720*/  PRMT R13, R9, 0x7610, R13 ;  /* 0x00007610090d7816 */ /* 0x000fe4000000000d */
[----:B------:R-:W-:Y:S01]  /*12730*/  F2FP.F16.F32.PACK_AB R9, RZ, R3 ;  /* 0x00000003ff09723e */ /* 0x000fe200000000ff */
[----:B------:R1:W-:Y:S01]  /*12740*/  @P1 STG.E.U16 desc[UR36][R6.64+0x102], R11 ;  /* 0x0001020b06001986 */ /* 0x0003e2000c101524 */
[C---:B------:R-:W-:Y:S01]  /*12750*/  ISETP.GT.AND P0, PT, R0.reuse, 0x88, P2 ;  /* 0x000000880000780c */ /* 0x040fe20001704270 */
[----:B------:R-:W-:Y:S01]  /*12760*/  FMUL R3, R203, R2 ;  /* 0x00000002cb037220 */ /* 0x000fe20000400000 */
[----:B------:R-:W-:-:S02]  /*12770*/  ISETP.GT.AND P1, PT, R0, 0x89, P2 ;  /* 0x000000890000780c */ /* 0x000fc40001724270 */
[----:B------:R-:W-:Y:S01]  /*12780*/  PRMT R14, R8, 0x7610, R14 ;  /* 0x00007610080e7816 */ /* 0x000fe2000000000e */
[----:B------:R-:W-:Y:S01]  /*12790*/  FMUL R8, R204, R2 ;  /* 0x00000002cc087220 */ /* 0x000fe20000400000 */
[----:B------:R-:W-:Y:S01]  /*127a0*/  F2FP.F16.F32.PACK_AB R3, RZ, R3 ;  /* 0x00000003ff03723e */ /* 0x000fe200000000ff */
[----:B------:R2:W-:Y:S01]  /*127b0*/  @P4 STG.E.U16 desc[UR36][R4.64+0x110], R12 ;  /* 0x0001100c04004986 */ /* 0x0005e2000c101524 */
[----:B------:R-:W-:Y:S02]  /*127c0*/  ISETP.GT.AND P4, PT, R0, 0x90, P3 ;  /* 0x000000900000780c */ /* 0x000fe40001f84270 */
        /* <DEDUP_REMOVED lines=9> */
[----:B------:R-:W-:Y:S02]  /*12860*/  F2FP.F16.F32.PACK_AB R8, RZ, R8 ;  /* 0x00000008ff08723e */ /* 0x000fe400000000ff */
[----:B------:R-:W-:Y:S01]  /*12870*/  ISETP.GT.AND P1, PT, R0, 0x91, P2 ;  /* 0x000000910000780c */ /* 0x000fe20001724270 */
[----:B------:R1:W-:Y:S01]  /*12880*/  @P4 STG.E.U16 desc[UR36][R4.64+0x120], R10 ;  /* 0x0001200a04004986 */ /* 0x0003e2000c101524 */
[----:B--2---:R-:W-:Y:S01]  /*12890*/  PRMT R12, R8, 0x7610, R12 ;  /* 0x00007610080c7816 */ /* 0x004fe2000000000c */
[-C--:B------:R-:W-:Y:S01]  /*128a0*/  FMUL R8, R199, R2.reuse ;  /* 0x00000002c7087220 */ /* 0x080fe20000400000 */
[----:B0-----:R-:W-:Y:S01]  /*128b0*/  F2FP.F16.F32.PACK_AB R9, RZ, R3 ;  /* 0x00000003ff09723e */ /* 0x001fe200000000ff */
[----:B------:R-:W-:Y:S01]  /*128c0*/  FMUL R3, R200, R2 ;  /* 0x00000002c8037220 */ /* 0x000fe20000400000 */
[----:B------:R-:W-:Y:S01]  /*128d0*/  ISETP.GT.AND P4, PT, R0, 0x98, P3 ;  /* 0x000000980000780c */ /* 0x000fe20001f84270 */
[----:B------:R0:W-:Y:S03]  /*128e0*/  @P5 STG.E.U16 desc[UR36][R4.64+0x122], R11 ;  /* 0x0001220b04005986 */ /* 0x0001e6000c101524 */
[----:B------:R-:W-:-:S02]  /*128f0*/  F2FP.F16.F32.PACK_AB R3, RZ, R3 ;  /* 0x00000003ff03723e */ /* 0x000fc400000000ff */
[----:B-1----:R-:W-:Y:S01]  /*12900*/  PRMT R10, R9, 0x7610, R10 ;  /* 0x00007610090a7816 */ /* 0x002fe2000000000a */
[----:B------:R-:W-:Y:S01]  /*12910*/  FMUL R9, R198, R2 ;  /* 0x00000002c6097220 */ /* 0x000fe20000400000 */
[----:B------:R-:W-:Y:S01]  /*12920*/  F2FP.F16.F32.PACK_AB R8, RZ, R8 ;  /* 0x00000008ff08723e */ /* 0x000fe200000000ff */
[----:B------:R1:W-:Y:S01]  /*12930*/  @P0 STG.E.U16 desc[UR36][R6.64+0x120], R12 ;  /* 0x0001200c06000986 */ /* 0x0003e2000c101524 */
[----:B0-----:R-:W-:Y:S01]  /*12940*/  PRMT R11, R3, 0x7610, R11 ;  /* 0x00007610030b7816 */ /* 0x001fe2000000000b */
[----:B------:R-:W-:Y:S01]  /*12950*/  FMUL R3, R197, R2 ;  /* 0x00000002c5037220 */ /* 0x000fe20000400000 */
[C---:B------:R-:W-:Y:S01]  /*12960*/  ISETP.GT.AND P5, PT, R0.reuse, 0x99, P3 ;  /* 0x000000990000780c */ /* 0x040fe20001fa4270 */
[----:B------:R0:W-:Y:S01]  /*12970*/  @P1 STG.E.U16 desc[UR36][R6.64+0x122], R10 ;  /* 0x0001220a06001986 */ /* 0x0001e2000c101524 */
[----:B------:R-:W-:Y:S02]  /*12980*/  ISETP.GT.AND P1, PT, R0, 0x98, P2 ;  /* 0x000000980000780c */ /* 0x000fe40001724270 */
[----:B------:R-:W-:-:S02]  /*12990*/  F2FP.F16.F32.PACK_AB R9, RZ, R9 ;  /* 0x00000009ff09723e */ /* 0x000fc400000000ff */
[----:B-1----:R-:W-:Y:S02]  /*129a0*/  PRMT R12, R8, 0x7610, R12 ;  /* 0x00007610080c7816 */ /* 0x002fe4000000000c */
[----:B------:R-:W-:Y:S01]  /*129b0*/  F2FP.F16.F32.PACK_AB R8, RZ, R3 ;  /* 0x00000003ff08723e */ /* 0x000fe200000000ff */
[-C--:B------:R-:W-:Y:S01]  /*129c0*/  FMUL R3, R196, R2.reuse ;  /* 0x00000002c4037220 */ /* 0x080fe20000400000 */
[C---:B------:R-:W-:Y:S01]  /*129d0*/  ISETP.GT.AND P0, PT, R0.reuse, 0x99, P2 ;  /* 0x000000990000780c */ /* 0x040fe20001704270 */
[----:B------:R1:W-:Y:S01]  /*129e0*/  @P4 STG.E.U16 desc[UR36][R4.64+0x130], R11 ;  /* 0x0001300b04004986 */ /* 0x0003e2000c101524 */
[----:B------:R-:W-:Y:S02]  /*129f0*/  ISETP.GT.AND P4, PT, R0, 0xa0, P3 ;  /* 0x000000a00000780c */ /* 0x000fe40001f84270 */
[----:B------:R-:W-:Y:S02]  /*12a00*/  PRMT R13, R9, 0x7610, R13 ;  /* 0x00007610090d7816 */ /* 0x000fe4000000000d */
        /* <DEDUP_REMOVED lines=68> */
[----:B------:R-:W-:Y:S02]  /*12e50*/  ISETP.GT.AND P1, PT, R0, 0xb8, P2 ;  /* 0x000000b80000780c */ /* 0x000fe40001724270 */
[----:B------:R-:W-:Y:S02]  /*12e60*/  F2FP.F16.F32.PACK_AB R8, RZ, R8 ;  /* 0x00000008ff08723e */ /* 0x000fe400000000ff */
[----:B0-----:R-:W-:Y:S01]  /*12e70*/  PRMT R10, R9, 0x7610, R10 ;  /* 0x00007610090a7816 */ /* 0x001fe2000000000a */
[-C--:B------:R-:W-:Y:S01]  /*12e80*/  FMUL R9, R180, R2.reuse ;  /* 0x00000002b4097220 */ /* 0x080fe20000400000 */
[----:B-1----:R-:W-:Y:S01]  /*12e90*/  PRMT R11, R3, 0x7610, R11 ;  /* 0x00007610030b7816 */ /* 0x002fe2000000000b */
[----:B------:R-:W-:Y:S01]  /*12ea0*/  FMUL R3, R179, R2 ;  /* 0x00000002b3037220 */ /* 0x000fe20000400000 */
[----:B------:R0:W-:Y:S02]  /*12eb0*/  @P5 STG.E.U16 desc[UR36][R4.64+0x170], R12 ;  /* 0x0001700c04005986 */ /* 0x0001e4000c101524 */
[----:B------:R-:W-:-:S02]  /*12ec0*/  F2FP.F16.F32.PACK_AB R9, RZ, R9 ;  /* 0x00000009ff09723e */ /* 0x000fc400000000ff */
[C---:B------:R-:W-:Y:S02]  /*12ed0*/  ISETP.GT.AND P4, PT, R0.reuse, 0xb9, P2 ;  /* 0x000000b90000780c */ /* 0x040fe40001784270 */
[----:B------:R-:W-:Y:S02]  /*12ee0*/  ISETP.GT.AND P5, PT, R0, 0xc0, P3 ;  /* 0x000000c00000780c */ /* 0x000fe40001fa4270 */
[----:B0-----:R-:W-:Y:S02]  /*12ef0*/  PRMT R12, R8, 0x7610, R12 ;  /* 0x00007610080c7816 */ /* 0x001fe4000000000c */
[----:B------:R-:W-:Y:S01]  /*12f00*/  F2FP.F16.F32.PACK_AB R8, RZ, R3 ;  /* 0x00000003ff08723e */ /* 0x000fe200000000ff */
[----:B------:R-:W-:Y:S01]  /*12f10*/  FMUL R3, R178, R2 ;  /* 0x00000002b2037220 */ /* 0x000fe20000400000 */
[----:B------:R-:W-:Y:S01]  /*12f20*/  PRMT R13, R9, 0x7610, R13 ;  /* 0x00007610090d7816 */ /* 0x000fe2000000000d */
[----:B------:R0:W-:Y:S01]  /*12f30*/  @P6 STG.E.U16 desc[UR36][R4.64+0x172], R10 ;  /* 0x0001720a04006986 */ /* 0x0001e2000c101524 */
[----:B------:R-:W-:-:S02]  /*12f40*/  ISETP.GT.AND P0, PT, R0, 0xc1, P3 ;  /* 0x000000c10000780c */ /* 0x000fc40001f04270 */
[----:B------:R-:W-:Y:S01]  /*12f50*/  F2FP.F16.F32.PACK_AB R9, RZ, R3 ;  /* 0x00000003ff09723e */ /* 0x000fe200000000ff */
[----:B------:R1:W-:Y:S01]  /*12f60*/  @P1 STG.E.U16 desc[UR36][R6.64+0x170], R11 ;  /* 0x0001700b06001986 */ /* 0x0003e2000c101524 */
[-C--:B------:R-:W-:Y:S01]  /*12f70*/  FMUL R3, R176, R2.reuse ;  /* 0x00000002b0037220 */ /* 0x080fe20000400000 */
[----:B------:R-:W-:Y:S02]  /*12f80*/  ISETP.GT.AND P1, PT, R0, 0xc0, P2 ;  /* 0x000000c00000780c */ /* 0x000fe40001724270 */
        /* <DEDUP_REMOVED lines=40> */
[C---:B------:R-:W-:Y:S01]  /*13210*/  ISETP.GT.AND P0, PT, R0.reuse, 0xd0, P2 ;  /* 0x000000d00000780c */ /* 0x040fe20001704270 */
        /* <DEDUP_REMOVED lines=11> */
[----:B------:R-:W-:Y:S01]  /*132d0*/  ISETP.GT.AND P5, PT, R0, 0xd9, P3 ;  /* 0x000000d90000780c */ /* 0x000fe20001fa4270 */
[----:B------:R-:W-:Y:S01]  /*132e0*/  FMUL R8, R166, R2 ;  /* 0x00000002a6087220 */ /* 0x000fe20000400000 */
[----:B------:R-:W-:Y:S01]  /*132f0*/  @P0 STG.E.U16 desc[UR36][R6.64+0x1a0], R14 ;  /* 0x0001a00e06000986 */ /* 0x000fe2000c101524 */
[----:B------:R-:W-:-:S03]  /*13300*/  ISETP.GT.AND P0, PT, R0, 0xd8, P2 ;  /* 0x000000d80000780c */ /* 0x000fc60001704270 */
[----:B------:R0:W-:Y:S01]  /*13310*/  @P1 STG.E.U16 desc[UR36][R6.64+0x1a2], R9 ;  /* 0x0001a20906001986 */ /* 0x0001e2000c101524 */
[----:B------:R-:W-:Y:S02]  /*13320*/  F2FP.F16.F32.PACK_AB R8, RZ, R8 ;  /* 0x00000008ff08723e */ /* 0x000fe400000000ff */
[----:B------:R-:W-:Y:S02]  /*13330*/  ISETP.GT.AND P1, PT, R0, 0xd9, P2 ;  /* 0x000000d90000780c */ /* 0x000fe40001724270 */
        /* <DEDUP_REMOVED lines=16> */
[----:B------:R1:W-:Y:S01]  /*13440*/  @P1 STG.E.U16 desc[UR36][R6.64+0x1b2], R10 ;  /* 0x0001b20a06001986 */ /* 0x0003e2000c101524 */
[----:B------:R-:W-:Y:S02]  /*13450*/  ISETP.GT.AND P1, PT, R0, 0xe0, P2 ;  /* 0x000000e00000780c */ /* 0x000fe40001724270 */
[----:B0-----:R-:W-:Y:S02]  /*13460*/  PRMT R12, R8, 0x7610, R12 ;  /* 0x00007610080c7816 */ /* 0x001fe4000000000c */
[----:B------:R-:W-:Y:S01]  /*13470*/  F2FP.F16.F32.PACK_AB R8, RZ, R3 ;  /* 0x00000003ff08723e */ /* 0x000fe200000000ff */
[-C--:B------:R-:W-:Y:S01]  /*13480*/  FMUL R3, R160, R2.reuse ;  /* 0x00000002a0037220 */ /* 0x080fe20000400000 */
[----:B------:R-:W-:Y:S01]  /*13490*/  ISETP.GT.AND P0, PT, R0, 0xe1, P2 ;  /* 0x000000e10000780c */ /* 0x000fe20001704270 */
[----:B------:R0:W-:Y:S01]  /*134a0*/  @P4 STG.E.U16 desc[UR36][R4.64+0x1c0], R11 ;  /* 0x0001c00b04004986 */ /* 0x0001e2000c101524 */
[----:B-1----:R-:W-:Y:S02]  /*134b0*/  PRMT R10, R9, 0x7610, R10 ;  /* 0x00007610090a7816 */ /* 0x002fe4000000000a */
[----:B------:R-:W-:Y:S01]  /*134c0*/  PRMT R13, R8, 0x7610, R13 ;  /* 0x00007610080d7816 */ /* 0x000fe2000000000d */
[----:B------:R-:W-:Y:S01]  /*134d0*/  @P5 STG.E.U16 desc[UR36][R4.64+0x1c2], R12 ;  /* 0x0001c20c04005986 */ /* 0x000fe2000c101524 */
[----:B------:R-:W-:Y:S01]  /*134e0*/  FMUL R8, R159, R2 ;  /* 0x000000029f087220 */ /* 0x000fe20000400000 */
[----:B------:R-:W-:-:S02]  /*134f0*/  ISETP.GT.AND P4, PT, R0, 0xe8, P3 ;  /* 0x000000e80000780c */ /* 0x000fc40001f84270 */
[----:B------:R-:W-:Y:S01]  /*13500*/  F2FP.F16.F32.PACK_AB R9, RZ, R3 ;  /* 0x00000003ff09723e */ /* 0x000fe200000000ff */
[----:B------:R-:W-:Y:S01]  /*13510*/  FMUL R3, R158, R2 ;  /* 0x000000029e037220 */ /* 0x000fe20000400000 */
[C---:B------:R-:W-:Y:S02]  /*13520*/  ISETP.GT.AND P5, PT, R0.reuse, 0xe9, P3 ;  /* 0x000000e90000780c */ /* 0x040fe40001fa4270 */
[----:B------:R-:W-:Y:S02]  /*13530*/  ISETP.GT.AND P6, PT, R0, 0xe8, P2 ;  /* 0x000000e80000780c */ /* 0x000fe400017c4270 */
[----:B------:R-:W-:Y:S01]  /*13540*/  F2FP.F16.F32.PACK_AB R8, RZ, R8 ;  /* 0x00000008ff08723e */ /* 0x000fe200000000ff */
[----:B------:R1:W-:Y:S01]  /*13550*/  @P1 STG.E.U16 desc[UR36][R6.64+0x1c0], R10 ;  /* 0x0001c00a06001986 */ /* 0x0003e2000c101524 */
[----:B------:R-:W-:Y:S02]  /*13560*/  F2FP.F16.F32.PACK_AB R3, RZ, R3 ;  /* 0x00000003ff03723e */ /* 0x000fe400000000ff */
[----:B0-----:R-:W-:-:S02]  /*13570*/  PRMT R11, R8, 0x7610, R11 ;  /* 0x00007610080b7816 */ /* 0x001fc4000000000b */
[----:B------:R-:W-:Y:S01]  /*13580*/  PRMT R18, R3, 0x7610, R18 ;  /* 0x0000761003127816 */ /* 0x000fe20000000012 */
[----:B------:R0:W-:Y:S01]  /*13590*/  @P0 STG.E.U16 desc[UR36][R6.64+0x1c2], R13 ;  /* 0x0001c20d06000986 */ /* 0x0001e2000c101524 */
[----:B-1----:R-:W-:Y:S01]  /*135a0*/  PRMT R10, R9, 0x7610, R10 ;  /* 0x00007610090a7816 */ /* 0x002fe2000000000a */
[----:B------:R-:W-:-:S04]  /*135b0*/  FMUL R3, R157, R2 ;  /* 0x000000029d037220 */ /* 0x000fc80000400000 */
[----:B------:R-:W-:Y:S01]  /*135c0*/  @P4 STG.E.U16 desc[UR36][R4.64+0x1d0], R10 ;  /* 0x0001d00a04004986 */ /* 0x000fe2000c101524 */
[----:B------:R-:W-:-:S03]  /*135d0*/  ISETP.GT.AND P4, PT, R0, 0xe9, P2 ;  /* 0x000000e90000780c */ /* 0x000fc60001784270 */
[----:B------:R1:W-:Y:S01]  /*135e0*/  @P5 STG.E.U16 desc[UR36][R4.64+0x1d2], R11 ;  /* 0x0001d20b04005986 */ /* 0x0003e2000c101524 */
[----:B------:R-:W-:-:S03]  /*135f0*/  ISETP.GT.AND P5, PT, R0, 0xf0, P3 ;  /* 0x000000f00000780c */ /* 0x000fc60001fa4270 */
[----:B------:R-:W-:Y:S01]  /*13600*/  @P6 STG.E.U16 desc[UR36][R6.64+0x1d0], R18 ;  /* 0x0001d01206006986 */ /* 0x000fe2000c101524 */
[----:B------:R-:W-:Y:S01]  /*13610*/  ISETP.GT.AND P6, PT, R0, 0xf1, P3 ;  /* 0x000000f10000780c */ /* 0x000fe20001fc4270 */
[-C--:B------:R-:W-:Y:S01]  /*13620*/  FMUL R8, R156, R2.reuse ;  /* 0x000000029c087220 */ /* 0x080fe20000400000 */
[----:B------:R-:W-:Y:S01]  /*13630*/  FMUL R9, R155, R2 ;  /* 0x000000029b097220 */ /* 0x000fe20000400000 */
[----:B0-----:R-:W-:-:S03]  /*13640*/  F2FP.F16.F32.PACK_AB R13, RZ, R3 ;  /* 0x00000003ff0d723e */ /* 0x001fc600000000ff */
[----:B------:R-:W-:Y:S02]  /*13650*/  F2FP.F16.F32.PACK_AB R14, RZ, R8 ;  /* 0x00000008ff0e723e */ /* 0x000fe400000000ff */
[----:B------:R-:W-:Y:S01]  /*13660*/  F2FP.F16.F32.PACK_AB R15, RZ, R9 ;  /* 0x00000009ff0f723e */ /* 0x000fe200000000ff */
[----:B------:R-:W-:Y:S01]  /*13670*/  @P4 STG.E.U16 desc[UR36][R6.64+0x1d2], R13 ;  /* 0x0001d20d06004986 */ /* 0x000fe2000c101524 */
[----:B------:R-:W-:-:S03]  /*13680*/  ISETP.GT.AND P4, PT, R0, 0xf1, P2 ;  /* 0x000000f10000780c */ /* 0x000fc60001784270 */
[----:B------:R-:W-:Y:S04]  /*13690*/  @P5 STG.E.U16 desc[UR36][R4.64+0x1e0], R14 ;  /* 0x0001e00e04005986 */ /* 0x000fe8000c101524 */
[----:B------:R-:W-:Y:S01]  /*136a0*/  @P6 STG.E.U16 desc[UR36][R4.64+0x1e2], R15 ;  /* 0x0001e20f04006986 */ /* 0x000fe2000c101524 */
[----:B------:R-:W-:Y:S01]  /*136b0*/  ISETP.GT.AND P6, PT, R0, 0xf0, P2 ;  /* 0x000000f00000780c */ /* 0x000fe200017c4270 */
[-C--:B-1----:R-:W-:Y:S01]  /*136c0*/  FMUL R11, R154, R2.reuse ;  /* 0x000000029a0b7220 */ /* 0x082fe20000400000 */
[----:B------:R-:W-:-:S04]  /*136d0*/  FMUL R12, R23, R2 ;  /* 0x00000002170c7220 */ /* 0x000fc80000400000 */
[----:B------:R-:W-:Y:S02]  /*136e0*/  F2FP.F16.F32.PACK_AB R11, RZ, R11 ;  /* 0x0000000bff0b723e */ /* 0x000fe400000000ff */
[----:B------:R-:W-:Y:S02]  /*136f0*/  F2FP.F16.F32.PACK_AB R12, RZ, R12 ;  /* 0x0000000cff0c723e */ /* 0x000fe400000000ff */
[C---:B------:R-:W-:Y:S02]  /*13700*/  ISETP.GT.AND P5, PT, R0.reuse, 0xf8, P3 ;  /* 0x000000f80000780c */ /* 0x040fe40001fa4270 */
[----:B------:R-:W-:Y:S01]  /*13710*/  ISETP.GT.AND P3, PT, R0, 0xf9, P3 ;  /* 0x000000f90000780c */ /* 0x000fe20001f64270 */
[----:B------:R-:W-:Y:S01]  /*13720*/  @P6 STG.E.U16 desc[UR36][R6.64+0x1e0], R11 ;  /* 0x0001e00b06006986 */ /* 0x000fe2000c101524 */
[----:B------:R-:W-:-:S03]  /*13730*/  FMUL R10, R22, R2 ;  /* 0x00000002160a7220 */ /* 0x000fc60000400000 */
[----:B------:R0:W-:Y:S01]  /*13740*/  @P4 STG.E.U16 desc[UR36][R6.64+0x1e2], R12 ;  /* 0x0001e20c06004986 */ /* 0x0001e2000c101524 */
[----:B------:R-:W-:Y:S01]  /*13750*/  ISETP.GT.AND P4, PT, R0, 0xf8, P2 ;  /* 0x000000f80000780c */ /* 0x000fe20001784270 */
[-C--:B------:R-:W-:Y:S01]  /*13760*/  FMUL R9, R21, R2.reuse ;  /* 0x0000000215097220 */ /* 0x080fe20000400000 */
[-C--:B------:R-:W-:Y:S01]  /*13770*/  FMUL R8, R19, R2.reuse ;  /* 0x0000000213087220 */ /* 0x080fe20000400000 */
[----:B------:R-:W-:Y:S01]  /*13780*/  FMUL R3, R20, R2 ;  /* 0x0000000214037220 */ /* 0x000fe20000400000 */
[----:B------:R-:W-:Y:S02]  /*13790*/  F2FP.F16.F32.PACK_AB R10, RZ, R10 ;  /* 0x0000000aff0a723e */ /* 0x000fe400000000ff */
[----:B------:R-:W-:Y:S02]  /*137a0*/  ISETP.GT.AND P2, PT, R0, 0xf9, P2 ;  /* 0x000000f90000780c */ /* 0x000fe40001744270 */
[----:B------:R-:W-:Y:S02]  /*137b0*/  F2FP.F16.F32.PACK_AB R9, RZ, R9 ;  /* 0x00000009ff09723e */ /* 0x000fe400000000ff */
[----:B------:R-:W-:-:S02]  /*137c0*/  F2FP.F16.F32.PACK_AB R8, RZ, R8 ;  /* 0x00000008ff08723e */ /* 0x000fc400000000ff */
[----:B------:R-:W-:Y:S01]  /*137d0*/  F2FP.F16.F32.PACK_AB R3, RZ, R3 ;  /* 0x00000003ff03723e */ /* 0x000fe200000000ff */
[----:B------:R-:W-:Y:S01]  /*137e0*/  @P5 STG.E.U16 desc[UR36][R4.64+0x1f0], R10 ;  /* 0x0001f00a04005986 */ /* 0x000fe2000c101524 */
[----:B0-----:R-:W-:Y:S01]  /*137f0*/  PRMT R12, R8, 0x7610, R12 ;  /* 0x00007610080c7816 */ /* 0x001fe2000000000c */
[----:B------:R-:W-:Y:S01]  /*13800*/  @P4 IMAD.MOV.U32 R8, RZ, RZ, R6 ;  /* 0x000000ffff084224 */ /* 0x000fe200078e0006 */
[----:B------:R-:W-:Y:S01]  /*13810*/  PRMT R11, R3, 0x7610, R11 ;  /* 0x00007610030b7816 */ /* 0x000fe2000000000b */
[----:B------:R0:W-:Y:S01]  /*13820*/  @P3 STG.E.U16 desc[UR36][R4.64+0x1f2], R9 ;  /* 0x0001f20904003986 */ /* 0x0001e2000c101524 */
[----:B------:R-:W-:Y:S01]  /*13830*/  USHF.L.U32 UR12, UR8, 0x8, URZ ;  /* 0x00000008080c7899 */ /* 0x000fe2000800063f */
[----:B------:R-:W-:Y:S01]  /*13840*/  ISETP.GT.AND P1, PT, R153, 0x80, PT ;  /* 0x000000809900780c */ /* 0x000fe20003f24270 */
[----:B------:R-:W-:Y:S01]  /*13850*/  USHF.L.U64.HI UR11, UR8, 0x8, UR9 ;  /* 0x00000008080b7899 */ /* 0x000fe20008010209 */
[----:B0-----:R-:W-:-:S03]  /*13860*/  @P4 MOV R9, R7 ;  /* 0x0000000700094202 */ /* 0x001fc60000000f00 */
[----:B------:R-:W-:Y:S02]  /*13870*/  IMAD.U32 R3, RZ, RZ, UR12 ;  /* 0x0000000cff037e24 */ /* 0x000fe4000f8e00ff */
[----:B------:R0:W-:Y:S01]  /*13880*/  @P4 STG.E.U16 desc[UR36][R8.64+0x1f0], R11 ;  /* 0x0001f00b08004986 */ /* 0x0001e2000c101524 */
[C---:B------:R-:W-:Y:S02]  /*13890*/  ISETP.GT.AND P3, PT, R0.reuse, RZ, P1 ;  /* 0x000000ff0000720c */ /* 0x040fe40000f64270 */
[----:B------:R-:W-:Y:S01]  /*138a0*/  ISETP.GT.AND P4, PT, R0, 0x1, P1 ;  /* 0x000000010000780c */ /* 0x000fe20000f84270 */
[-C--:B------:R-:W-:Y:S01]  /*138b0*/  FMUL R24, R24, R2.reuse ;  /* 0x0000000218187220 */ /* 0x080fe20000400000 */
[----:B------:R-:W-:Y:S01]  /*138c0*/  FMUL R25, R25, R2 ;  /* 0x0000000219197220 */ /* 0x000fe20000400000 */
[----:B0-----:R-:W-:Y:S02]  /*138d0*/  @P2 IMAD.MOV.U32 R8, RZ, RZ, R6 ;  /* 0x000000ffff082224 */ /* 0x001fe400078e0006 */
[----:B------:R-:W-:-:S02]  /*138e0*/  @P2 IMAD.MOV.U32 R9, RZ, RZ, R7 ;  /* 0x000000ffff092224 */ /* 0x000fc400078e0007 */
[----:B------:R-:W-:-:S03]  /*138f0*/  IMAD.U32 R7, RZ, RZ, UR11 ;  /* 0x0000000bff077e24 */ /* 0x000fc6000f8e00ff */
[----:B------:R0:W-:Y:S01]  /*13900*/  @P2 STG.E.U16 desc[UR36][R8.64+0x1f2], R12 ;  /* 0x0001f20c08002986 */ /* 0x0001e2000c101524 */
[C---:B------:R-:W-:Y:S02]  /*13910*/  IADD3 R6, P2, P6, R4.reuse, UR5, R3 ;  /* 0x0000000504067c10 */ /* 0x040fe4000fe5e003 */
[----:B------:R-:W-:Y:S02]  /*13920*/  IADD3 R4, P5, R4, UR12, RZ ;  /* 0x0000000c04047c10 */ /* 0x000fe4000ffbe0ff */
[----:B------:R-:W-:Y:S02]  /*13930*/  IADD3.X R7, R5, UR4, R7, P2, P6 ;  /* 0x0000000405077c10 */ /* 0x000fe400097ec407 */
[----:B------:R-:W-:Y:S02]  /*13940*/  ISETP.GT.AND P0, PT, R153, 0x88, PT ;  /* 0x000000889900780c */ /* 0x000fe40003f04270 */
[----:B------:R-:W-:Y:S02]  /*13950*/  F2FP.F16.F32.PACK_AB R24, RZ, R24 ;  /* 0x00000018ff18723e */ /* 0x000fe400000000ff */
[----:B------:R-:W-:-:S02]  /*13960*/  IADD3.X R5, R5, UR11, RZ, P5, !PT ;  /* 0x0000000b05057c10 */ /* 0x000fc4000affe4ff */
[----:B------:R-:W-:Y:S02]  /*13970*/  F2FP.F16.F32.PACK_AB R25, RZ, R25 ;  /* 0x00000019ff19723e */ /* 0x000fe400000000ff */
[C---:B------:R-:W-:Y:S01]  /*13980*/  ISETP.GT.AND P2, PT, R0.reuse, RZ, P0 ;  /* 0x000000ff0000720c */ /* 0x040fe20000744270 */
[----:B------:R-:W-:Y:S01]  /*13990*/  @P3 STG.E.U16 desc[UR36][R4.64], R24 ;  /* 0x0000001804003986 */ /* 0x000fe2000c101524 */
[----:B------:R-:W-:Y:S01]  /*139a0*/  ISETP.GT.AND P3, PT, R0, 0x1, P0 ;  /* 0x000000010000780c */ /* 0x000fe20000764270 */
[-C--:B------:R-:W-:Y:S02]  /*139b0*/  FMUL R26, R26, R2.reuse ;  /* 0x000000021a1a7220 */ /* 0x080fe40000400000 */
[----:B------:R-:W-:Y:S01]  /*139c0*/  @P4 STG.E.U16 desc[UR36][R4.64+0x2], R25 ;  /* 0x0000021904004986 */ /* 0x000fe2000c101524 */
[----:B------:R-:W-:Y:S01]  /*139d0*/  ISETP.GT.AND P4, PT, R0, 0x8, P1 ;  /* 0x000000080000780c */ /* 0x000fe20000f84270 */
[-C--:B------:R-:W-:Y:S01]  /*139e0*/  FMUL R27, R27, R2.reuse ;  /* 0x000000021b1b7220 */ /* 0x080fe20000400000 */
[----:B0-----:R-:W-:Y:S01]  /*139f0*/  IADD3 R8, P5, R4, UR5, RZ ;  /* 0x0000000504087c10 */ /* 0x001fe2000ffbe0ff */
[----:B------:R-:W-:Y:S01]  /*13a00*/  FMUL R28, R28, R2 ;  /* 0x000000021c1c7220 */ /* 0x000fe20000400000 */
[----:B------:R-:W-:-:S02]  /*13a10*/  F2FP.F16.F32.PACK_AB R26, RZ, R26 ;  /* 0x0000001aff1a723e */ /* 0x000fc400000000ff */
[----:B------:R-:W-:Y:S02]  /*13a20*/  IADD3.X R9, R5, UR4, RZ, P5, !PT ;  /* 0x0000000405097c10 */ /* 0x000fe4000affe4ff */
[----:B------:R-:W-:Y:S02]  /*13a30*/  F2FP.F16.F32.PACK_AB R27, RZ, R27 ;  /* 0x0000001bff1b723e */ /* 0x000fe400000000ff */
[----:B------:R-:W-:Y:S01]  /*13a40*/  F2FP.F16.F32.PACK_AB R28, RZ, R28 ;  /* 0x0000001cff1c723e */ /* 0x000fe200000000ff */
[----:B------:R-:W-:Y:S01]  /*13a50*/  @P2 STG.E.U16 desc[UR36][R8.64], R26 ;  /* 0x0000001a08002986 */ /* 0x000fe2000c101524 */
[C---:B------:R-:W-:Y:S02]  /*13a60*/  ISETP.GT.AND P5, PT, R0.reuse, 0x9, P1 ;  /* 0x000000090000780c */ /* 0x040fe40000fa4270 */
[C---:B------:R-:W-:Y:S01]  /*13a70*/  ISETP.GT.AND P2, PT, R0.reuse, 0x8, P0 ;  /* 0x000000080000780c */ /* 0x040fe20000744270 */
[----:B------:R-:W-:Y:S01]  /*13a80*/  @P3 STG.E.U16 desc[UR36][R8.64+0x2], R27 ;  /* 0x0000021b08003986 */ /* 0x000fe2000c101524 */
[-C--:B------:R-:W-:Y:S01]  /*13a90*/  FMUL R29, R29, R2.reuse ;  /* 0x000000021d1d7220 */ /* 0x080fe20000400000 */
[----:B------:R-:W-:Y:S01]  /*13aa0*/  ISETP.GT.AND P3, PT, R0, 0x9, P0 ;  /* 0x000000090000780c */ /* 0x000fe20000764270 */
[-C--:B------:R-:W-:Y:S01]  /*13ab0*/  FMUL R30, R30, R2.reuse ;  /* 0x000000021e1e7220 */ /* 0x080fe20000400000 */
[----:B------:R-:W-:Y:S01]  /*13ac0*/  @P4 STG.E.U16 desc[UR36][R4.64+0x10], R28 ;  /* 0x0000101c04004986 */ /* 0x000fe2000c101524 */
[----:B------:R-:W-:Y:S01]  /*13ad0*/  ISETP.GT.AND P4, PT, R0, 0x10, P1 ;  /* 0x000000100000780c */ /* 0x000fe20000f84270 */
[-C--:B------:R-:W-:Y:S01]  /*13ae0*/  FMUL R31, R31, R2.reuse ;  /* 0x000000021f1f7220 */ /* 0x080fe20000400000 */
[----:B------:R-:W-:Y:S01]  /*13af0*/  IADD3 R10, P6, R4, UR5, RZ ;  /* 0x00000005040a7c10 */ /* 0x000fe2000ffde0ff */
[----:B------:R-:W-:Y:S01]  /*13b00*/  FMUL R32, R32, R2 ;  /* 0x0000000220207220 */ /* 0x000fe20000400000 */
[----:B------:R-:W-:-:S02]  /*13b10*/  F2FP.F16.F32.PACK_AB R29, RZ, R29 ;  /* 0x0000001dff1d723e */ /* 0x000fc400000000ff */
[----:B------:R-:W-:Y:S02]  /*13b20*/  F2FP.F16.F32.PACK_AB R30, RZ, R30 ;  /* 0x0000001eff1e723e */ /* 0x000fe400000000ff */
[----:B------:R-:W-:Y:S02]  /*13b30*/  IADD3.X R11, R5, UR4, RZ, P6, !PT ;  /* 0x00000004050b7c10 */ /* 0x000fe4000b7fe4ff */
[----:B------:R-:W-:Y:S01]  /*13b40*/  F2FP.F16.F32.PACK_AB R31, RZ, R31 ;  /* 0x0000001fff1f723e */ /* 0x000fe200000000ff */
[----:B------:R-:W-:Y:S01]  /*13b50*/  @P5 STG.E.U16 desc[UR36][R4.64+0x12], R29 ;  /* 0x0000121d04005986 */ /* 0x000fe2000c101524 */
[----:B------:R-:W-:Y:S02]  /*13b60*/  F2FP.F16.F32.PACK_AB R32, RZ, R32 ;  /* 0x00000020ff20723e */ /* 0x000fe400000000ff */
[C---:B------:R-:W-:Y:S01]  /*13b70*/  ISETP.GT.AND P5, PT, R0.reuse, 0x11, P1 ;  /* 0x000000110000780c */ /* 0x040fe20000fa4270 */
[----:B------:R-:W-:Y:S01]  /*13b80*/  @P2 STG.E.U16 desc[UR36][R10.64+0x10], R30 ;  /* 0x0000101e0a002986 */ /* 0x000fe2000c101524 */
[----:B------:R-:W-:Y:S01]  /*13b90*/  ISETP.GT.AND P2, PT, R0, 0x10, P0 ;  /* 0x000000100000780c */ /* 0x000fe20000744270 */
[----:B------:R-:W-:-:S02]  /*13ba0*/  FMUL R33, R33, R2 ;  /* 0x0000000221217220 */ /* 0x000fc40000400000 */
[----:B------:R-:W-:Y:S01]  /*13bb0*/  @P3 STG.E.U16 desc[UR36][R6.64+0x12], R31 ;  /* 0x0000121f06003986 */ /* 0x000fe2000c101524 */
[----:B------:R-:W-:Y:S01]  /*13bc0*/  ISETP.GT.AND P3, PT, R0, 0x11, P0 ;  /* 0x000000110000780c */ /* 0x000fe20000764270 */
[-C--:B------:R-:W-:Y:S02]  /*13bd0*/  FMUL R34, R34, R2.reuse ;  /* 0x0000000222227220 */ /* 0x080fe40000400000 */
[----:B------:R-:W-:Y:S01]  /*13be0*/  @P4 STG.E.U16 desc[UR36][R4.64+0x20], R32 ;  /* 0x0000202004004986 */ /* 0x000fe2000c101524 */
[----:B------:R-:W-:Y:S01]  /*13bf0*/  ISETP.GT.AND P4, PT, R0, 0x18, P1 ;  /* 0x000000180000780c */ /* 0x000fe20000f84270 */
[-C--:B------:R-:W-:Y:S01]  /*13c00*/  FMUL R35, R35, R2.reuse ;  /* 0x0000000223237220 */ /* 0x080fe20000400000 */
[----:B------:R-:W-:Y:S01]  /*13c10*/  FMUL R36, R36, R2 ;  /* 0x0000000224247220 */ /* 0x000fe20000400000 */
[----:B------:R-:W-:Y:S02]  /*13c20*/  F2FP.F16.F32.PACK_AB R33, RZ, R33 ;  /* 0x00000021ff21723e */ /* 0x000fe400000000ff */
[----:B------:R-:W-:-:S02]  /*13c30*/  F2FP.F16.F32.PACK_AB R34, RZ, R34 ;  /* 0x00000022ff22723e */ /* 0x000fc400000000ff */
[----:B------:R-:W-:Y:S01]  /*13c40*/  F2FP.F16.F32.PACK_AB R35, RZ, R35 ;  /* 0x00000023ff23723e */ /* 0x000fe200000000ff */
[----:B------:R-:W-:Y:S01]  /*13c50*/  @P5 STG.E.U16 desc[UR36][R4.64+0x22], R33 ;  /* 0x0000222104005986 */ /* 0x000fe2000c101524 */
[----:B------:R-:W-:Y:S02]  /*13c60*/  F2FP.F16.F32.PACK_AB R36, RZ, R36 ;  /* 0x00000024ff24723e */ /* 0x000fe400000000ff */
[C---:B------:R-:W-:Y:S01]  /*13c70*/  ISETP.GT.AND P5, PT, R0.reuse, 0x19, P1 ;  /* 0x000000190000780c */ /* 0x040fe20000fa4270 */
[----:B------:R-:W-:Y:S01]  /*13c80*/  @P2 STG.E.U16 desc[UR36][R6.64+0x20], R34 ;  /* 0x0000202206002986 */ /* 0x000fe2000c101524 */
[C---:B------:R-:W-:Y:S01]  /*13c90*/  ISETP.GT.AND P2, PT, R0.reuse, 0x18, P0 ;  /* 0x000000180000780c */ /* 0x040fe20000744270 */
[-C--:B------:R-:W-:Y:S02]  /*13ca0*/  FMUL R37, R37, R2.reuse ;  /* 0x0000000225257220 */ /* 0x080fe40000400000 */
[----:B------:R-:W-:Y:S01]  /*13cb0*/  @P3 STG.E.U16 desc[UR36][R6.64+0x22], R35 ;  /* 0x0000222306003986 */ /* 0x000fe2000c101524 */
[----:B------:R-:W-:Y:S01]  /*13cc0*/  ISETP.GT.AND P3, PT, R0, 0x19, P0 ;  /* 0x000000190000780c */ /* 0x000fe20000764270 */
[----:B------:R-:W-:-:S02]  /*13cd0*/  FMUL R38, R38, R2 ;  /* 0x0000000226267220 */ /* 0x000fc40000400000 */
[----:B------:R-:W-:Y:S01]  /*13ce0*/  @P4 STG.E.U16 desc[UR36][R4.64+0x30], R36 ;  /* 0x0000302404004986 */ /* 0x000fe2000c101524 */
[----:B------:R-:W-:Y:S01]  /*13cf0*/  ISETP.GT.AND P4, PT, R0, 0x20, P1 ;  /* 0x000000200000780c */ /* 0x000fe20000f84270 */
[-C--:B------:R-:W-:Y:S01]  /*13d00*/  FMUL R39, R39, R2.reuse ;  /* 0x0000000227277220 */ /* 0x080fe20000400000 */
[----:B------:R-:W-:Y:S01]  /*13d10*/  FMUL R40, R40, R2 ;  /* 0x0000000228287220 */ /* 0x000fe20000400000 */
[----:B------:R-:W-:Y:S02]  /*13d20*/  F2FP.F16.F32.PACK_AB R37, RZ, R37 ;  /* 0x00000025ff25723e */ /* 0x000fe400000000ff */
[----:B------:R-:W-:Y:S02]  /*13d30*/  F2FP.F16.F32.PACK_AB R38, RZ, R38 ;  /* 0x00000026ff26723e */ /* 0x000fe400000000ff */
[----:B------:R-:W-:Y:S01]  /*13d40*/  F2FP.F16.F32.PACK_AB R39, RZ, R39 ;  /* 0x00000027ff27723e */ /* 0x000fe200000000ff */
[----:B------:R-:W-:Y:S01]  /*13d50*/  @P5 STG.E.U16 desc[UR36][R4.64+0x32], R37 ;  /* 0x0000322504005986 */ /* 0x000fe2000c101524 */
[----:B------:R-:W-:-:S02]  /*13d60*/  F2FP.F16.F32.PACK_AB R40, RZ, R40 ;  /* 0x00000028ff28723e */ /* 0x000fc400000000ff */
[C---:B------:R-:W-:Y:S01]  /*13d70*/  ISETP.GT.AND P5, PT, R0.reuse, 0x21, P1 ;  /* 0x000000210000780c */ /* 0x040fe20000fa4270 */
[----:B------:R-:W-:Y:S01]  /*13d80*/  @P2 STG.E.U16 desc[UR36][R6.64+0x30], R38 ;  /* 0x0000302606002986 */ /* 0x000fe2000c101524 */
[C---:B------:R-:W-:Y:S01]  /*13d90*/  ISETP.GT.AND P2, PT, R0.reuse, 0x20, P0 ;  /* 0x000000200000780c */ /* 0x040fe20000744270 */
[-C--:B------:R-:W-:Y:S02]  /*13da0*/  FMUL R41, R41, R2.reuse ;  /* 0x0000000229297220 */ /* 0x080fe40000400000 */
[----:B------:R-:W-:Y:S01]  /*13db0*/  @P3 STG.E.U16 desc[UR36][R6.64+0x32], R39 ;  /* 0x0000322706003986 */ /* 0x000fe2000c101524 */
[----:B------:R-:W-:Y:S01]  /*13dc0*/  ISETP.GT.AND P3, PT, R0, 0x21, P0 ;  /* 0x000000210000780c */ /* 0x000fe20000764270 */
[-C--:B------:R-:W-:Y:S02]  /*13dd0*/  FMUL R42, R42, R2.reuse ;  /* 0x000000022a2a7220 */ /* 0x080fe40000400000 */
[----:B------:R-:W-:Y:S01]  /*13de0*/  @P4 STG.E.U16 desc[UR36][R4.64+0x40], R40 ;  /* 0x0000402804004986 */ /* 0x000fe2000c101524 */
[----:B------:R-:W-:Y:S01]  /*13df0*/  ISETP.GT.AND P4, PT, R0, 0x28, P1 ;  /* 0x000000280000780c */ /* 0x000fe20000f84270 */
[-C--:B------:R-:W-:Y:S01]  /*13e00*/  FMUL R43, R43, R2.reuse ;  /* 0x000000022b2b7220 */ /* 0x080fe20000400000 */
[----:B------:R-:W-:Y:S01]  /*13e10*/  FMUL R44, R44, R2 ;  /* 0x000000022c2c7220 */ /* 0x000fe20000400000 */
[----:B------:R-:W-:-:S02]  /*13e20*/  F2FP.F16.F32.PACK_AB R41, RZ, R41 ;  /* 0x00000029ff29723e */ /* 0x000fc400000000ff */
[----:B------:R-:W-:Y:S02]  /*13e30*/  F2FP.F16.F32.PACK_AB R42, RZ, R42 ;  /* 0x0000002aff2a723e */ /* 0x000fe400000000ff */
        /* <DEDUP_REMOVED lines=357> */
[----:B------:R-:W-:Y:S01]  /*15490*/  ISETP.GT.AND P2, PT, R0, 0xd8, P0 ;  /* 0x000000d80000780c */ /* 0x000fe20000744270 */
[-C--:B------:R-:W-:Y:S02]  /*154a0*/  FMUL R133, R133, R2.reuse ;  /* 0x0000000285857220 */ /* 0x080fe40000400000 */
[----:B------:R-:W-:Y:S01]  /*154b0*/  @P3 STG.E.U16 desc[UR36][R6.64+0x1a2], R131 ;  /* 0x0001a28306003986 */ /* 0x000fe2000c101524 */
[----:B------:R-:W-:-:S03]  /*154c0*/  FMUL R134, R134, R2 ;  /* 0x0000000286867220 */ /* 0x000fc60000400000 */
[----:B------:R-:W-:Y:S01]  /*154d0*/  @P4 STG.E.U16 desc[UR36][R4.64+0x1b0], R132 ;  /* 0x0001b08404004986 */ /* 0x000fe2000c101524 */
[C---:B------:R-:W-:Y:S01]  /*154e0*/  ISETP.GT.AND P4, PT, R0.reuse, 0xd9, P0 ;  /* 0x000000d90000780c */ /* 0x040fe20000784270 */
[----:B------:R-:W-:Y:S01]  /*154f0*/  FMUL R135, R135, R2 ;  /* 0x0000000287877220 */ /* 0x000fe20000400000 */
[----:B------:R-:W-:Y:S02]  /*15500*/  F2FP.F16.F32.PACK_AB R133, RZ, R133 ;  /* 0x00000085ff85723e */ /* 0x000fe400000000ff */
[----:B------:R-:W-:Y:S02]  /*15510*/  F2FP.F16.F32.PACK_AB R134, RZ, R134 ;  /* 0x00000086ff86723e */ /* 0x000fe400000000ff */
[----:B------:R-:W-:Y:S01]  /*15520*/  F2FP.F16.F32.PACK_AB R135, RZ, R135 ;  /* 0x00000087ff87723e */ /* 0x000fe200000000ff */
[----:B------:R-:W-:Y:S01]  /*15530*/  @P5 STG.E.U16 desc[UR36][R4.64+0x1b2], R133 ;  /* 0x0001b28504005986 */ /* 0x000fe2000c101524 */
[----:B------:R-:W-:-:S03]  /*15540*/  ISETP.GT.AND P5, PT, R0, 0xe0, P1 ;  /* 0x000000e00000780c */ /* 0x000fc60000fa4270 */
[----:B------:R-:W-:Y:S01]  /*15550*/  @P2 STG.E.U16 desc[UR36][R6.64+0x1b0], R134 ;  /* 0x0001b08606002986 */ /* 0x000fe2000c101524 */
[----:B------:R-:W-:Y:S01]  /*15560*/  ISETP.GT.AND P2, PT, R0, 0xe1, P1 ;  /* 0x000000e10000780c */ /* 0x000fe20000f44270 */
[-C--:B------:R-:W-:Y:S01]  /*15570*/  FMUL R136, R136, R2.reuse ;  /* 0x0000000288887220 */ /* 0x080fe20000400000 */
[C---:B------:R-:W-:Y:S01]  /*15580*/  ISETP.GT.AND P3, PT, R0.reuse, 0xe0, P0 ;  /* 0x000000e00000780c */ /* 0x040fe20000764270 */
[----:B------:R-:W-:Y:S01]  /*15590*/  @P4 STG.E.U16 desc[UR36][R6.64+0x1b2], R135 ;  /* 0x0001b28706004986 */ /* 0x000fe2000c101524 */
[-C--:B------:R-:W-:Y:S01]  /*155a0*/  FMUL R137, R137, R2.reuse ;  /* 0x0000000289897220 */ /* 0x080fe20000400000 */
[----:B------:R-:W-:Y:S01]  /*155b0*/  ISETP.GT.AND P4, PT, R0, 0xe1, P0 ;  /* 0x000000e10000780c */ /* 0x000fe20000784270 */
[-C--:B------:R-:W-:Y:S01]  /*155c0*/  FMUL R138, R138, R2.reuse ;  /* 0x000000028a8a7220 */ /* 0x080fe20000400000 */
[----:B------:R-:W-:Y:S01]  /*155d0*/  FMUL R139, R139, R2 ;  /* 0x000000028b8b7220 */ /* 0x000fe20000400000 */
[----:B------:R-:W-:Y:S02]  /*155e0*/  F2FP.F16.F32.PACK_AB R136, RZ, R136 ;  /* 0x00000088ff88723e */ /* 0x000fe400000000ff */
[----:B------:R-:W-:-:S02]  /*155f0*/  F2FP.F16.F32.PACK_AB R137, RZ, R137 ;  /* 0x00000089ff89723e */ /* 0x000fc400000000ff */
[----:B------:R-:W-:Y:S02]  /*15600*/  F2FP.F16.F32.PACK_AB R138, RZ, R138 ;  /* 0x0000008aff8a723e */ /* 0x000fe400000000ff */
[----:B------:R-:W-:Y:S01]  /*15610*/  F2FP.F16.F32.PACK_AB R139, RZ, R139 ;  /* 0x0000008bff8b723e */ /* 0x000fe200000000ff */
[----:B------:R-:W-:Y:S01]  /*15620*/  @P5 STG.E.U16 desc[UR36][R4.64+0x1c0], R136 ;  /* 0x0001c08804005986 */ /* 0x000fe2000c101524 */
[----:B------:R-:W-:-:S03]  /*15630*/  ISETP.GT.AND P5, PT, R0, 0xe9, P1 ;  /* 0x000000e90000780c */ /* 0x000fc60000fa4270 */
[----:B------:R-:W-:Y:S01]  /*15640*/  @P2 STG.E.U16 desc[UR36][R4.64+0x1c2], R137 ;  /* 0x0001c28904002986 */ /* 0x000fe2000c101524 */
[C---:B------:R-:W-:Y:S02]  /*15650*/  ISETP.GT.AND P2, PT, R0.reuse, 0xe8, P1 ;  /* 0x000000e80000780c */ /* 0x040fe40000f44270 */
[C---:B------:R-:W-:Y:S01]  /*15660*/  ISETP.GT.AND P6, PT, R0.reuse, 0xe8, P0 ;  /* 0x000000e80000780c */ /* 0x040fe200007c4270 */
[----:B------:R-:W-:Y:S01]  /*15670*/  @P3 STG.E.U16 desc[UR36][R6.64+0x1c0], R138 ;  /* 0x0001c08a06003986 */ /* 0x000fe2000c101524 */
[----:B------:R-:W-:Y:S01]  /*15680*/  ISETP.GT.AND P3, PT, R0, 0xe9, P0 ;  /* 0x000000e90000780c */ /* 0x000fe20000764270 */
[-C--:B------:R-:W-:Y:S01]  /*15690*/  FMUL R140, R140, R2.reuse ;  /* 0x000000028c8c7220 */ /* 0x080fe20000400000 */
[-C--:B------:R-:W-:Y:S01]  /*156a0*/  FMUL R141, R141, R2.reuse ;  /* 0x000000028d8d7220 */ /* 0x080fe20000400000 */
[----:B------:R-:W-:Y:S01]  /*156b0*/  @P4 STG.E.U16 desc[UR36][R6.64+0x1c2], R139 ;  /* 0x0001c28b06004986 */ /* 0x000fe2000c101524 */
[----:B------:R-:W-:Y:S01]  /*156c0*/  ISETP.GT.AND P4, PT, R0, 0xf0, P1 ;  /* 0x000000f00000780c */ /* 0x000fe20000f84270 */
[-C--:B------:R-:W-:Y:S01]  /*156d0*/  FMUL R142, R142, R2.reuse ;  /* 0x000000028e8e7220 */ /* 0x080fe20000400000 */
[-C--:B------:R-:W-:Y:S01]  /*156e0*/  FMUL R143, R143, R2.reuse ;  /* 0x000000028f8f7220 */ /* 0x080fe20000400000 */
[----:B------:R-:W-:Y:S01]  /*156f0*/  FMUL R144, R144, R2 ;  /* 0x0000000290907220 */ /* 0x000fe20000400000 */
[----:B------:R-:W-:-:S02]  /*15700*/  F2FP.F16.F32.PACK_AB R140, RZ, R140 ;  /* 0x0000008cff8c723e */ /* 0x000fc400000000ff */
[----:B------:R-:W-:Y:S02]  /*15710*/  F2FP.F16.F32.PACK_AB R141, RZ, R141 ;  /* 0x0000008dff8d723e */ /* 0x000fe400000000ff */
[----:B------:R-:W-:Y:S02]  /*15720*/  F2FP.F16.F32.PACK_AB R142, RZ, R142 ;  /* 0x0000008eff8e723e */ /* 0x000fe400000000ff */
[----:B------:R-:W-:Y:S02]  /*15730*/  F2FP.F16.F32.PACK_AB R143, RZ, R143 ;  /* 0x0000008fff8f723e */ /* 0x000fe400000000ff */
[----:B------:R-:W-:Y:S01]  /*15740*/  F2FP.F16.F32.PACK_AB R144, RZ, R144 ;  /* 0x00000090ff90723e */ /* 0x000fe200000000ff */
[----:B------:R-:W-:Y:S01]  /*15750*/  @P2 STG.E.U16 desc[UR36][R4.64+0x1d0], R140 ;  /* 0x0001d08c04002986 */ /* 0x000fe2000c101524 */
[----:B------:R-:W-:-:S03]  /*15760*/  ISETP.GT.AND P2, PT, R0, 0xf1, P1 ;  /* 0x000000f10000780c */ /* 0x000fc60000f44270 */
[----:B------:R-:W-:Y:S01]  /*15770*/  @P5 STG.E.U16 desc[UR36][R4.64+0x1d2], R141 ;  /* 0x0001d28d04005986 */ /* 0x000fe2000c101524 */
[----:B------:R-:W-:-:S03]  /*15780*/  ISETP.GT.AND P5, PT, R0, 0xf0, P0 ;  /* 0x000000f00000780c */ /* 0x000fc600007a4270 */
[----:B------:R-:W-:Y:S01]  /*15790*/  @P6 STG.E.U16 desc[UR36][R6.64+0x1d0], R142 ;  /* 0x0001d08e06006986 */ /* 0x000fe2000c101524 */
[----:B------:R-:W-:-:S03]  /*157a0*/  FMUL R145, R145, R2 ;  /* 0x0000000291917220 */ /* 0x000fc60000400000 */
[----:B------:R-:W-:Y:S01]  /*157b0*/  @P3 STG.E.U16 desc[UR36][R6.64+0x1d2], R143 ;  /* 0x0001d28f06003986 */ /* 0x000fe2000c101524 */
[----:B------:R-:W-:-:S03]  /*157c0*/  ISETP.GT.AND P3, PT, R0, 0xf8, P1 ;  /* 0x000000f80000780c */ /* 0x000fc60000f64270 */
[----:B------:R-:W-:Y:S01]  /*157d0*/  @P4 STG.E.U16 desc[UR36][R4.64+0x1e0], R144 ;  /* 0x0001e09004004986 */ /* 0x000fe2000c101524 */
[----:B------:R-:W-:Y:S01]  /*157e0*/  ISETP.GT.AND P4, PT, R0, 0xf1, P0 ;  /* 0x000000f10000780c */ /* 0x000fe20000784270 */
[-C--:B------:R-:W-:Y:S01]  /*157f0*/  FMUL R146, R146, R2.reuse ;  /* 0x0000000292927220 */ /* 0x080fe20000400000 */
[C---:B------:R-:W-:Y:S01]  /*15800*/  ISETP.GT.AND P1, PT, R0.reuse, 0xf9, P1 ;  /* 0x000000f90000780c */ /* 0x040fe20000f24270 */
[-C--:B------:R-:W-:Y:S01]  /*15810*/  FMUL R147, R147, R2.reuse ;  /* 0x0000000293937220 */ /* 0x080fe20000400000 */
[----:B------:R-:W-:Y:S01]  /*15820*/  ISETP.GT.AND P6, PT, R0, 0xf8, P0 ;  /* 0x000000f80000780c */ /* 0x000fe200007c4270 */
[-C--:B------:R-:W-:Y:S01]  /*15830*/  FMUL R148, R148, R2.reuse ;  /* 0x0000000294947220 */ /* 0x080fe20000400000 */
[----:B------:R-:W-:Y:S01]  /*15840*/  FMUL R149, R149, R2 ;  /* 0x0000000295957220 */ /* 0x000fe20000400000 */
[----:B------:R-:W-:Y:S02]  /*15850*/  F2FP.F16.F32.PACK_AB R145, RZ, R145 ;  /* 0x00000091ff91723e */ /* 0x000fe400000000ff */
[----:B------:R-:W-:-:S02]  /*15860*/  F2FP.F16.F32.PACK_AB R146, RZ, R146 ;  /* 0x00000092ff92723e */ /* 0x000fc400000000ff */
[----:B------:R-:W-:Y:S02]  /*15870*/  ISETP.GT.AND P0, PT, R0, 0xf9, P0 ;  /* 0x000000f90000780c */ /* 0x000fe40000704270 */
[----:B------:R-:W-:Y:S01]  /*15880*/  F2FP.F16.F32.PACK_AB R147, RZ, R147 ;  /* 0x00000093ff93723e */ /* 0x000fe200000000ff */
[----:B------:R-:W-:Y:S01]  /*15890*/  FMUL R150, R150, R2 ;  /* 0x0000000296967220 */ /* 0x000fe20000400000 */
[----:B------:R-:W-:Y:S02]  /*158a0*/  F2FP.F16.F32.PACK_AB R148, RZ, R148 ;  /* 0x00000094ff94723e */ /* 0x000fe400000000ff */
[----:B------:R-:W-:Y:S01]  /*158b0*/  F2FP.F16.F32.PACK_AB R149, RZ, R149 ;  /* 0x00000095ff95723e */ /* 0x000fe200000000ff */
[----:B------:R-:W-:Y:S01]  /*158c0*/  FMUL R151, R151, R2 ;  /* 0x0000000297977220 */ /* 0x000fe20000400000 */
[----:B------:R-:W-:Y:S01]  /*158d0*/  @P2 STG.E.U16 desc[UR36][R4.64+0x1e2], R145 ;  /* 0x0001e29104002986 */ /* 0x000fe2000c101524 */
[----:B------:R-:W-:-:S03]  /*158e0*/  F2FP.F16.F32.PACK_AB R150, RZ, R150 ;  /* 0x00000096ff96723e */ /* 0x000fc600000000ff */
[----:B------:R-:W-:Y:S01]  /*158f0*/  @P5 STG.E.U16 desc[UR36][R6.64+0x1e0], R146 ;  /* 0x0001e09206005986 */ /* 0x000fe2000c101524 */
[----:B------:R-:W-:-:S03]  /*15900*/  F2FP.F16.F32.PACK_AB R151, RZ, R151 ;  /* 0x00000097ff97723e */ /* 0x000fc600000000ff */
[----:B------:R-:W-:Y:S04]  /*15910*/  @P4 STG.E.U16 desc[UR36][R6.64+0x1e2], R147 ;  /* 0x0001e29306004986 */ /* 0x000fe8000c101524 */
[----:B------:R-:W-:Y:S04]  /*15920*/  @P3 STG.E.U16 desc[UR36][R4.64+0x1f0], R148 ;  /* 0x0001f09404003986 */ /* 0x000fe8000c101524 */
[----:B------:R0:W-:Y:S02]  /*15930*/  @P1 STG.E.U16 desc[UR36][R4.64+0x1f2], R149 ;  /* 0x0001f29504001986 */ /* 0x0001e4000c101524 */
[----:B0-----:R-:W-:Y:S01]  /*15940*/  @P6 IMAD.MOV.U32 R4, RZ, RZ, R6 ;  /* 0x000000ffff046224 */ /* 0x001fe200078e0006 */
[----:B------:R-:W-:-:S05]  /*15950*/  @P6 MOV R5, R7 ;  /* 0x0000000700056202 */ /* 0x000fca0000000f00 */
[----:B------:R0:W-:Y:S04]  /*15960*/  @P6 STG.E.U16 desc[UR36][R4.64+0x1f0], R150 ;  /* 0x0001f09604006986 */ /* 0x0001e8000c101524 */
[----:B------:R0:W-:Y:S02]  /*15970*/  @P0 STG.E.U16 desc[UR36][R6.64+0x1f2], R151 ;  /* 0x0001f29706000986 */ /* 0x0001e4000c101524 */
.L_x_540:
[----:B------:R-:W-:Y:S05]  /*15980*/  BSYNC B0 ;  /* 0x0000000000007941 */ /* 0x000fea0003800000 */
.L_x_32:
[----:B0-----:R-:W2:Y:S04]  /*15990*/  LDL.LU R5, [R1+0x200] ;  /* 0x0002000001057983 */ /* 0x001ea80000300800 */
[----:B------:R-:W2:Y:S01]  /*159a0*/  LDL.LU R4, [R1+0x204] ;  /* 0x0002040001047983 */ /* 0x000ea20000300800 */
[----:B------:R-:W-:Y:S01]  /*159b0*/  ULDC UR4, c[0x0][0xc] ;  /* 0x0000030000047ab9 */ /* 0x000fe20000000800 */
[----:B------:R-:W-:Y:S01]  /*159c0*/  ULDC UR5, c[0x0][0x10] ;  /* 0x0000040000057ab9 */ /* 0x000fe20000000800 */
[----:B-----5:R-:W2:Y:S01]  /*159d0*/  LDC R3, c[0x0][0x14] ;  /* 0x00000500ff037b82 */ /* 0x020ea20000000800 */
[----:B------:R-:W-:Y:S01]  /*159e0*/  UIMAD.WIDE.U32 UR4, UR4, UR5, URZ ;  /* 0x00000005040472a5 */ /* 0x000fe2000f8e003f */
[----:B----4-:R-:W-:Y:S01]  /*159f0*/  PRMT R0, RZ, 0x7610, R0 ;  /* 0x00007610ff007816 */ /* 0x010fe20000000000 */
[----:B------:R-:W-:Y:S01]  /*15a00*/  UMOV UR42, 0xffffffff ;  /* 0xffffffff002a7882 */ /* 0x000fe20000000000 */
[----:B------:R-:W-:-:S03]  /*15a10*/  UMOV UR43, 0xffffffff ;  /* 0xffffffff002b7882 */ /* 0x000fc60000000000 */
[----:B--2---:R-:W-:-:S04]  /*15a20*/  IMAD.WIDE.U32 R4, R3, UR4, R4 ;  /* 0x0000000403047c25 */ /* 0x004fc8000f8e0004 */
[----:B------:R-:W-:Y:S01]  /*15a30*/  IMAD R3, R3, UR5, RZ ;  /* 0x0000000503037c24 */ /* 0x000fe2000f8e02ff */
[----:B------:R-:W-:Y:S01]  /*15a40*/  ULDC.64 UR4, c[0x0][0x650] ;  /* 0x0001940000047ab9 */ /* 0x000fe20000000a00 */
[----:B------:R-:W-:Y:S01]  /*15a50*/  IMAD.MOV.U32 R7, RZ, RZ, R4 ;  /* 0x000000ffff077224 */ /* 0x000fe200078e0004 */
[----:B------:R-:W-:Y:S01]  /*15a60*/  ISETP.GE.U32.AND P0, PT, R4, UR4, PT ;  /* 0x0000000404007c0c */ /* 0x000fe2000bf06070 */
[----:B------:R-:W-:-:S05]  /*15a70*/  IMAD.IADD R6, R5, 0x1, R3 ;  /* 0x0000000105067824 */ /* 0x000fca00078e0203 */
[----:B------:R0:W-:Y:S01]  /*15a80*/  STL [R1+0x200], R6 ;  /* 0x0002000601007387 */ /* 0x0001e20000100800 */
[----:B------:R-:W-:-:S03]  /*15a90*/  ISETP.GE.U32.AND.EX P0, PT, R6, UR5, PT, P0 ;  /* 0x0000000506007c0c */ /* 0x000fc6000bf06100 */
[----:B------:R0:W-:Y:S10]  /*15aa0*/  STL [R1+0x204], R7 ;  /* 0x0002040701007387 */ /* 0x0001f40000100800 */
[----:B0-----:R-:W-:Y:S05]  /*15ab0*/  @P0 BRA `(.L_x_541) ;  /* 0x0000000400880947 */ /* 0x001fea0003800000 */
[----:B------:R-:W0:Y:S01]  /*15ac0*/  S2UR UR6, SR_CTAID.X ;  /* 0x00000000000679c3 */ /* 0x000e220000002500 */
[----:B------:R-:W-:Y:S01]  /*15ad0*/  ULDC.64 UR12, c[0x0][0x628] ;  /* 0x00018a00000c7ab9 */ /* 0x000fe20000000a00 */
[----:B------:R-:W-:Y:S01]  /*15ae0*/  ULDC UR4, c[0x0][0x150] ;  /* 0x0000540000047ab9 */ /* 0x000fe20000000800 */
[----:B------:R-:W-:Y:S01]  /*15af0*/  ISETP.NE.U32.AND P0, PT, RZ, UR12, PT ;  /* 0x0000000cff007c0c */ /* 0x000fe2000bf05070 */
[----:B------:R-:W-:Y:S01]  /*15b00*/  ULDC UR15, c[0x0][0x630] ;  /* 0x00018c00000f7ab9 */ /* 0x000fe20000000800 */
[C---:B------:R-:W-:Y:S01]  /*15b10*/  R2UR UR16, R7.reuse ;  /* 0x00000000071072ca */ /* 0x040fe200000e0000 */
[----:B------:R-:W-:Y:S01]  /*15b20*/  ULDC UR19, c[0x0][0x154] ;  /* 0x0000550000137ab9 */ /* 0x000fe20000000800 */
[----:B------:R-:W-:Y:S01]  /*15b30*/  ISETP.NE.AND.EX P0, PT, RZ, UR13, PT, P0 ;  /* 0x0000000dff007c0c */ /* 0x000fe2000bf05300 */
[----:B------:R-:W2:Y:S01]  /*15b40*/  S2UR UR18, SR_CTAID.Y ;  /* 0x00000000001279c3 */ /* 0x000ea20000002600 */
[----:B------:R-:W-:Y:S02]  /*15b50*/  R2UR UR17, R6 ;  /* 0x00000000061172ca */ /* 0x000fe400000e0000 */
[----:B------:R-:W-:-:S02]  /*15b60*/  R2UR UR10, R7 ;  /* 0x00000000070a72ca */ /* 0x000fc400000e0000 */
[----:B------:R-:W-:Y:S02]  /*15b70*/  R2UR UR11, R6 ;  /* 0x00000000060b72ca */ /* 0x000fe400000e0000 */
[----:B0-----:R-:W-:-:S05]  /*15b80*/  I2FP.F32.U32 R0, UR6 ;  /* 0x0000000600007c45 */ /* 0x001fca0008201000 */
[----:B------:R-:W-:-:S04]  /*15b90*/  FMUL R0, R0, UR4 ;  /* 0x0000000400007c20 */ /* 0x000fc80008400000 */
[----:B------:R0:W4:Y:S01]  /*15ba0*/  F2I.U32.TRUNC.NTZ R3, R0 ;  /* 0x0000000000037305 */ /* 0x000122000020f000 */
[----:B--2---:R-:W-:Y:S05]  /*15bb0*/  @!P0 BRA `(.L_x_542) ;  /* 0x0000000000308947 */ /* 0x004fea0003800000 */
        /* <DEDUP_REMOVED lines=12> */
.L_x_542:
[----:B------:R-:W-:Y:S01]  /*15c80*/  USHF.R.U64 UR43, UR10, UR15, UR11 ;  /* 0x0000000f0a2b7299 */ /* 0x000fe2000800120b */
[----:B0-----:R-:W-:Y:S01]  /*15c90*/  I2FP.F32.U32 R0, UR18 ;  /* 0x0000001200007c45 */ /* 0x001fe20008201000 */
[----:B------:R-:W-:Y:S02]  /*15ca0*/  USHF.R.U32.HI UR4, URZ, UR15, UR11 ;  /* 0x0000000f3f047299 */ /* 0x000fe4000801160b */
[----:B------:R-:W-:Y:S02]  /*15cb0*/  UIADD3 UR10, UP0, URZ, -UR43, URZ ;  /* 0x8000002b3f0a7290 */ /* 0x000fe4000ff1e03f */
[----:B------:R-:W-:Y:S01]  /*15cc0*/  FMUL R0, R0, UR19 ;  /* 0x0000001300007c20 */ /* 0x000fe20008400000 */
[----:B------:R-:W-:Y:S01]  /*15cd0*/  ULDC.64 UR12, c[0x0][0x620] ;  /* 0x00018800000c7ab9 */ /* 0x000fe20000000a00 */
[----:B------:R-:W-:Y:S01]  /*15ce0*/  UIADD3.X UR4, URZ, ~UR4, URZ, UP0, !UPT ;  /* 0x800000043f047290 */ /* 0x000fe200087fe43f */
[----:B------:R-:W-:Y:S01]  /*15cf0*/  UMOV UR8, UR16 ;  /* 0x0000001000087c82 */ /* 0x000fe20008000000 */
[----:B------:R-:W-:-:S02]  /*15d00*/  UMOV UR9, UR17 ;  /* 0x0000001100097c82 */ /* 0x000fc40008000000 */
[----:B------:R-:W-:Y:S01]  /*15d10*/  UIMAD UR4, UR4, UR12, URZ ;  /* 0x0000000c040472a4 */ /* 0x000fe2000f8e023f */
[----:B------:R-:W0:Y:S01]  /*15d20*/  F2I.U32.TRUNC.NTZ R0, R0 ;  /* 0x0000000000007305 */ /* 0x000e22000020f000 */
[----:B------:R-:W-:Y:S01]  /*15d30*/  UIMAD.WIDE.U32 UR8, UR10, UR12, UR8 ;  /* 0x0000000c0a0872a5 */ /* 0x000fe2000f8e0008 */
[----:B----4-:R-:W-:Y:S01]  /*15d40*/  R2UR UR12, R3 ;  /* 0x00000000030c72ca */ /* 0x010fe200000e0000 */
[----:B------:R-:W-:Y:S01]  /*15d50*/  UIMAD UR10, UR10, UR13, UR4 ;  /* 0x0000000d0a0a72a4 */ /* 0x000fe2000f8e0204 */
[----:B------:R-:W-:Y:S01]  /*15d60*/  ULDC UR11, c[0x0][0x618] ;  /* 0x00018600000b7ab9 */ /* 0x000fe20000000800 */
[----:B------:R-:W-:Y:S02]  /*15d70*/  ULDC UR21, c[0x0][0x658] ;  /* 0x0001960000157ab9 */ /* 0x000fe40000000800 */
[----:B------:R-:W-:Y:S01]  /*15d80*/  UIADD3 UR9, UR9, UR10, URZ ;  /* 0x0000000a09097290 */ /* 0x000fe2000fffe03f */
[----:B------:R-:W-:Y:S01]  /*15d90*/  UMOV UR15, 0xffffffff ;  /* 0xffffffff000f7882 */ /* 0x000fe20000000000 */
[----:B------:R-:W-:Y:S01]  /*15da0*/  ULDC.64 UR4, c[0x0][0x640] ;  /* 0x0001900000047ab9 */ /* 0x000fe20000000a00 */
[----:B------:R-:W-:Y:S01]  /*15db0*/  USHF.L.U32 UR15, UR15, UR21, URZ ;  /* 0x000000150f0f7299 */ /* 0x000fe2000800063f */
[----:B------:R-:W-:Y:S01]  /*15dc0*/  ISETP.NE.U32.AND P0, PT, RZ, UR4, PT ;  /* 0x00000004ff007c0c */ /* 0x000fe2000bf05070 */
[----:B------:R-:W-:-:S02]  /*15dd0*/  USHF.R.U64 UR16, UR8, UR11, UR9 ;  /* 0x0000000b08107299 */ /* 0x000fc40008001209 */
[----:B------:R-:W-:Y:S01]  /*15de0*/  USHF.R.U32.HI UR8, URZ, UR11, UR9 ;  /* 0x0000000b3f087299 */ /* 0x000fe20008011609 */
[----:B0-----:R-:W-:Y:S01]  /*15df0*/  R2UR UR14, R0 ;  /* 0x00000000000e72ca */ /* 0x001fe200000e0000 */
[----:B------:R-:W-:Y:S01]  /*15e00*/  ULDC UR17, c[0x0][0x608] ;  /* 0x0001820000117ab9 */ /* 0x000fe20000000800 */
[----:B------:R-:W-:Y:S01]  /*15e10*/  ULOP3.LUT UR41, URZ, UR15, URZ, 0x33, !UPT ;  /* 0x0000000f3f297292 */ /* 0x000fe2000f8e333f */
[----:B------:R-:W-:Y:S01]  /*15e20*/  ISETP.NE.AND.EX P0, PT, RZ, UR5, PT, P0 ;  /* 0x00000005ff007c0c */ /* 0x000fe2000bf05300 */
[----:B------:R-:W-:Y:S02]  /*15e30*/  USHF.R.U64 UR15, UR16, UR17, UR8 ;  /* 0x00000011100f7299 */ /* 0x000fe40008001208 */
[----:B------:R-:W-:Y:S02]  /*15e40*/  USHF.R.U32.HI UR8, URZ, UR17, UR8 ;  /* 0x000000113f087299 */ /* 0x000fe40008011608 */
[----:B------:R-:W-:Y:S02]  /*15e50*/  UIADD3 UR12, -UR12, URZ, URZ ;  /* 0x0000003f0c0c7290 */ /* 0x000fe4000fffe13f */
[----:B------:R-:W-:Y:S01]  /*15e60*/  USHF.R.U64 UR17, UR15, UR21, UR8 ;  /* 0x000000150f117299 */ /* 0x000fe20008001208 */
[----:B------:R-:W-:Y:S01]  /*15e70*/  UMOV UR19, 0x1 ;  /* 0x0000000100137882 */ /* 0x000fe20000000000 */
[----:B------:R-:W-:Y:S01]  /*15e80*/  ULDC UR13, c[0x0][0x144] ;  /* 0x00005100000d7ab9 */ /* 0x000fe20000000800 */
[----:B------:R-:W-:Y:S01]  /*15e90*/  ULDC UR7, c[0x0][0x600] ;  /* 0x0001800000077ab9 */ /* 0x000fe20000000800 */
[----:B------:R-:W-:-:S02]  /*15ea0*/  USHF.L.U32 UR24, UR19, UR21, URZ ;  /* 0x0000001513187299 */ /* 0x000fc4000800063f */
[----:B------:R-:W-:Y:S02]  /*15eb0*/  USHF.R.U32.HI UR8, URZ, UR21, UR8 ;  /* 0x000000153f087299 */ /* 0x000fe40008011608 */
[----:B------:R-:W-:Y:S02]  /*15ec0*/  UIMAD UR21, UR13, UR12, UR6 ;  /* 0x0000000c0d1572a4 */ /* 0x000fe4000f8e0206 */
[----:B------:R-:W-:Y:S02]  /*15ed0*/  UIADD3 UR20, UR7, -0x1, URZ ;  /* 0xffffffff07147890 */ /* 0x000fe4000fffe03f */
[----:B------:R-:W-:Y:S01]  /*15ee0*/  UIADD3 UR19, -UR14, URZ, URZ ;  /* 0x0000003f0e137290 */ /* 0x000fe2000fffe13f */
[----:B------:R-:W-:Y:S01]  /*15ef0*/  ULDC UR25, c[0x0][0x148] ;  /* 0x0000520000197ab9 */ /* 0x000fe20000000800 */
[----:B------:R-:W-:Y:S01]  /*15f00*/  ULDC UR22, c[0x0][0x648] ;  /* 0x0001920000167ab9 */ /* 0x000fe20000000800 */
[----:B------:R-:W-:Y:S01]  /*15f10*/  ULDC UR23, c[0x0][0x638] ;  /* 0x00018e0000177ab9 */ /* 0x000fe20000000800 */
        /* <DEDUP_REMOVED lines=14> */
.L_x_543:
[----:B------:R-:W-:Y:S01]  /*16000*/  UISETP.NE.AND UP0, UPT, UR45, URZ, UPT ;  /* 0x0000003f2d00728c */ /* 0x000fe2000bf05270 */
[----:B------:R-:W-:Y:S01]  /*16010*/  IMAD.MOV.U32 R0, RZ, RZ, 0x1 ;  /* 0x00000001ff007424 */ /* 0x000fe200078e00ff */
[----:B------:R-:W-:Y:S02]  /*16020*/  USHF.R.U64 UR4, UR6, UR22, UR8 ;  /* 0x0000001606047299 */ /* 0x000fe40008001208 */
[----:B------:R-:W-:Y:S02]  /*16030*/  ULOP3.LUT UR41, UR15, UR41, URZ, 0xc0, !UPT ;  /* 0x000000290f297292 */ /* 0x000fe4000f8ec03f */
[----:B------:R-:W-:Y:S02]  /*16040*/  UIADD3 UR5, -UR4, URZ, URZ ;  /* 0x0000003f04057290 */ /* 0x000fe4000fffe13f */
[----:B------:R-:W-:Y:S02]  /*16050*/  UIMAD UR41, UR24, UR4, UR41 ;  /* 0x00000004182972a4 */ /* 0x000fe4000f8e0229 */
[----:B------:R-:W-:-:S02]  /*16060*/  ULOP3.LUT UR16, UR16, UR20, URZ, 0xc0, !UPT ;  /* 0x0000001410107292 */ /* 0x000fc4000f8ec03f */
[----:B------:R-:W-:Y:S02]  /*16070*/  @UP0 UIMAD UR21, UR25, UR19, UR18 ;  /* 0x00000013191502a4 */ /* 0x000fe4000f8e0212 */
[----:B------:R-:W-:-:S03]  /*16080*/  UIMAD UR4, UR5, UR23, UR17 ;  /* 0x00000017050472a4 */ /* 0x000fc6000f8e0211 */
[----:B------:R-:W-:Y:S01]  /*16090*/  ULDC UR5, c[0x0][0x610] ;  /* 0x0001840000057ab9 */ /* 0x000fe20000000800 */
[----:B------:R-:W-:Y:S02]  /*160a0*/  UIMAD UR4, UR4, UR7, UR16 ;  /* 0x00000007040472a4 */ /* 0x000fe4000f8e0210 */
[----:B------:R-:W-:-:S04]  /*160b0*/  UIMAD UR41, UR41, UR5, UR21 ;  /* 0x00000005292972a4 */ /* 0x000fc8000f8e0215 */
[----:B------:R-:W-:Y:S02]  /*160c0*/  USEL UR42, UR4, UR41, !UP0 ;  /* 0x00000029042a7287 */ /* 0x000fe4000c000000 */
[----:B------:R-:W-:-:S12]  /*160d0*/  USEL UR41, UR41, UR4, !UP0 ;  /* 0x0000000429297287 */ /* 0x000fd8000c000000 */
.L_x_541:
[----:B------:R-:W-:-:S13]  /*160e0*/  LOP3.LUT P0, RZ, R0, 0xff, RZ, 0xc0, !PT ;  /* 0x000000ff00ff7812 */ /* 0x000fda000780c0ff */
[----:B------:R-:W-:Y:S05]  /*160f0*/  @P0 BRA `(.L_x_544) ;  /* 0xfffffeb000ac0947 */ /* 0x000fea000383ffff */
[----:B------:R-:W-:Y:S05]  /*16100*/  EXIT ;  /* 0x000000000000794d */ /* 0x000fea0003800000 */
.L_x_7:
[----:B------:R-:W2:Y:S01]  /*16110*/  LDL R5, [R1+0x204] ;  /* 0x0002040001057983 */ /* 0x000ea20000100800 */
[----:B------:R-:W-:-:S03]  /*16120*/  ULDC.64 UR4, c[0x0][0x650] ;  /* 0x0001940000047ab9 */ /* 0x000fc60000000a00 */
[----:B------:R-:W3:Y:S01]  /*16130*/  LDL R2, [R1+0x200] ;  /* 0x0002000001027983 */ /* 0x000ee20000100800 */
[----:B------:R-:W-:Y:S01]  /*16140*/  PRMT R0, RZ, 0x7610, R0 ;  /* 0x00007610ff007816 */ /* 0x000fe20000000000 */
[----:B------:R-:W-:Y:S01]  /*16150*/  IMAD.MOV.U32 R4, RZ, RZ, -0x1 ;  /* 0xffffffffff047424 */ /* 0x000fe200078e00ff */
[----:B------:R-:W-:Y:S01]  /*16160*/  MOV R10, 0xffffffff ;  /* 0xffffffff000a7802 */ /* 0x000fe20000000f00 */
[----:B------:R-:W-:Y:S01]  /*16170*/  IMAD.MOV.U32 R3, RZ, RZ, -0x1 ;  /* 0xffffffffff037424 */ /* 0x000fe200078e00ff */
[----:B--2---:R-:W-:-:S04]  /*16180*/  ISETP.GE.U32.AND P0, PT, R5, UR4, PT ;  /* 0x0000000405007c0c */ /* 0x004fc8000bf06070 */
[----:B---3--:R-:W-:-:S13]  /*16190*/  ISETP.GE.U32.AND.EX P0, PT, R2, UR5, PT, P0 ;  /* 0x0000000502007c0c */ /* 0x008fda000bf06100 */
        /* <DEDUP_REMOVED lines=21> */
.L_x_546:
[----:B------:R-:W-:Y:S01]  /*162f0*/  USHF.R.U64 UR4, UR14, UR19, UR15 ;  /* 0x000000130e047299 */ /* 0x000fe2000800120f */
[----:B------:R-:W-:Y:S01]  /*16300*/  R2UR UR7, R2 ;  /* 0x00000000020772ca */ /* 0x000fe200000e0000 */
[----:B------:R-:W-:Y:S02]  /*16310*/  USHF.R.U32.HI UR5, URZ, UR19, UR15 ;  /* 0x000000133f057299 */ /* 0x000fe4000801160f */
[----:B------:R-:W-:Y:S01]  /*16320*/  UIADD3 UR13, UP0, URZ, -UR4, URZ ;  /* 0x800000043f0d7290 */ /* 0x000fe2000ff1e03f */
[----:B------:R-:W-:Y:S01]  /*16330*/  ULDC.64 UR14, c[0x0][0x620] ;  /* 0x00018800000e7ab9 */ /* 0x000fe20000000a00 */
[----:B------:R-:W-:Y:S02]  /*16340*/  UMOV UR6, UR20 ;  /* 0x0000001400067c82 */ /* 0x000fe40008000000 */
[----:B------:R-:W-:Y:S02]  /*16350*/  UIADD3.X UR5, URZ, ~UR5, URZ, UP0, !UPT ;  /* 0x800000053f057290 */ /* 0x000fe400087fe43f */
[----:B------:R-:W-:-:S02]  /*16360*/  UISETP.NE.AND UP1, UPT, UR45, URZ, UPT ;  /* 0x0000003f2d00728c */ /* 0x000fc4000bf25270 */
[----:B------:R-:W-:Y:S02]  /*16370*/  UIMAD UR5, UR5, UR14, URZ ;  /* 0x0000000e050572a4 */ /* 0x000fe4000f8e023f */
[----:B------:R-:W-:Y:S02]  /*16380*/  UIMAD.WIDE.U32 UR6, UR13, UR14, UR6 ;  /* 0x0000000e0d0672a5 */ /* 0x000fe4000f8e0006 */
[----:B------:R-:W-:Y:S01]  /*16390*/  UIMAD UR5, UR13, UR15, UR5 ;  /* 0x0000000f0d0572a4 */ /* 0x000fe2000f8e0205 */
[----:B------:R-:W-:Y:S02]  /*163a0*/  ULDC UR14, c[0x0][0x608] ;  /* 0x00018200000e7ab9 */ /* 0x000fe40000000800 */
[----:B------:R-:W-:Y:S01]  /*163b0*/  ULDC UR13, c[0x0][0x618] ;  /* 0x00018600000d7ab9 */ /* 0x000fe20000000800 */
[----:B------:R-:W-:Y:S01]  /*163c0*/  UIADD3 UR5, UR7, UR5, URZ ;  /* 0x0000000507057290 */ /* 0x000fe2000fffe03f */
[----:B------:R-:W-:Y:S01]  /*163d0*/  ULDC UR22, c[0x0][0x658] ;  /* 0x0001960000167ab9 */ /* 0x000fe20000000800 */
[----:B------:R-:W-:-:S02]  /*163e0*/  @UP1 UIMAD UR8, UR11, UR12, UR10 ;  /* 0x0000000c0b0812a4 */ /* 0x000fc4000f8e020a */
[----:B------:R-:W-:Y:S02]  /*163f0*/  USHF.R.U64 UR17, UR6, UR13, UR5 ;  /* 0x0000000d06117299 */ /* 0x000fe40008001205 */
[----:B------:R-:W-:Y:S01]  /*16400*/  USHF.R.U32.HI UR5, URZ, UR13, UR5 ;  /* 0x0000000d3f057299 */ /* 0x000fe20008011605 */
[----:B------:R-:W-:Y:S01]  /*16410*/  ULDC.64 UR6, c[0x0][0x640] ;  /* 0x0001900000067ab9 */ /* 0x000fe20000000a00 */
[----:B------:R-:W-:Y:S01]  /*16420*/  UMOV UR10, 0xffffffff ;  /* 0xffffffff000a7882 */ /* 0x000fe20000000000 */
[----:B------:R-:W-:Y:S01]  /*16430*/  ISETP.NE.U32.AND P0, PT, RZ, UR6, PT ;  /* 0x00000006ff007c0c */ /* 0x000fe2000bf05070 */
[----:B------:R-:W-:Y:S02]  /*16440*/  USHF.R.U64 UR18, UR17, UR14, UR5 ;  /* 0x0000000e11127299 */ /* 0x000fe40008001205 */
[----:B------:R-:W-:Y:S01]  /*16450*/  USHF.R.U32.HI UR5, URZ, UR14, UR5 ;  /* 0x0000000e3f057299 */ /* 0x000fe20008011605 */
[----:B------:R-:W-:Y:S01]  /*16460*/  ISETP.NE.AND.EX P0, PT, RZ, UR7, PT, P0 ;  /* 0x00000007ff007c0c */ /* 0x000fe2000bf05300 */
[----:B------:R-:W-:-:S02]  /*16470*/  USHF.L.U32 UR11, UR10, UR22, URZ ;  /* 0x000000160a0b7299 */ /* 0x000fc4000800063f */
[----:B------:R-:W-:Y:S01]  /*16480*/  USHF.R.U64 UR19, UR18, UR22, UR5 ;  /* 0x0000001612137299 */ /* 0x000fe20008001205 */
[----:B------:R-:W-:Y:S01]  /*16490*/  ULDC UR20, c[0x0][0x600] ;  /* 0x0001800000147ab9 */ /* 0x000fe20000000800 */
[----:B------:R-:W-:Y:S02]  /*164a0*/  USHF.R.U32.HI UR10, URZ, UR22, UR5 ;  /* 0x000000163f0a7299 */ /* 0x000fe40008011605 */
[----:B------:R-:W-:Y:S02]  /*164b0*/  UIADD3 UR21, UR20, -0x1, URZ ;  /* 0xffffffff14157890 */ /* 0x000fe4000fffe03f */
[----:B------:R-:W-:Y:S01]  /*164c0*/  ULOP3.LUT UR26, URZ, UR11, URZ, 0x33, !UPT ;  /* 0x0000000b3f1a7292 */ /* 0x000fe2000f8e333f */
        /* <DEDUP_REMOVED lines=17> */
.L_x_547:
[----:B------:R-:W-:Y:S01]  /*165e0*/  USHF.R.U64 UR6, UR5, UR23, UR10 ;  /* 0x0000001705067299 */ /* 0x000fe2000800120a */
[----:B------:R-:W-:Y:S01]  /*165f0*/  IMAD.MOV.U32 R0, RZ, RZ, 0x1 ;  /* 0x00000001ff007424 */ /* 0x000fe200078e00ff */
[----:B------:R-:W-:Y:S01]  /*16600*/  USHF.L.U32 UR25, UR25, UR22, URZ ;  /* 0x0000001619197299 */ /* 0x000fe2000800063f */
[----:B------:R-:W-:Y:S01]  /*16610*/  IMAD.U32 R10, RZ, RZ, UR4 ;  /* 0x00000004ff0a7e24 */ /* 0x000fe2000f8e00ff */
[----:B------:R-:W-:Y:S02]  /*16620*/  ULOP3.LUT UR5, UR18, UR26, URZ, 0xc0, !UPT ;  /* 0x0000001a12057292 */ /* 0x000fe4000f8ec03f */
[----:B------:R-:W-:Y:S02]  /*16630*/  UIADD3 UR7, -UR6, URZ, URZ ;  /* 0x0000003f06077290 */ /* 0x000fe4000fffe13f */
[----:B------:R-:W-:Y:S02]  /*16640*/  UIMAD UR6, UR25, UR6, UR5 ;  /* 0x00000006190672a4 */ /* 0x000fe4000f8e0205 */
[----:B------:R-:W-:-:S02]  /*16650*/  ULOP3.LUT UR17, UR17, UR21, URZ, 0xc0, !UPT ;  /* 0x0000001511117292 */ /* 0x000fc4000f8ec03f */
[----:B------:R-:W-:Y:S02]  /*16660*/  UIMAD UR5, UR7, UR24, UR19 ;  /* 0x00000018070572a4 */ /* 0x000fe4000f8e0213 */
[----:B------:R-:W-:Y:S01]  /*16670*/  UISETP.NE.AND UP0, UPT, UR45, URZ, UPT ;  /* 0x0000003f2d00728c */ /* 0x000fe2000bf05270 */
[----:B------:R-:W-:Y:S01]  /*16680*/  ULDC UR7, c[0x0][0x610] ;  /* 0x0001840000077ab9 */ /* 0x000fe20000000800 */
[----:B------:R-:W-:Y:S02]  /*16690*/  UIMAD UR5, UR5, UR20, UR17 ;  /* 0x00000014050572a4 */ /* 0x000fe4000f8e0211 */
[----:B------:R-:W-:-:S04]  /*166a0*/  UIMAD UR8, UR6, UR7, UR8 ;  /* 0x00000007060872a4 */ /* 0x000fc8000f8e0208 */
[----:B------:R-:W-:Y:S02]  /*166b0*/  USEL UR6, UR5, UR8, !UP0 ;  /* 0x0000000805067287 */ /* 0x000fe4000c000000 */
[----:B------:R-:W-:-:S04]  /*166c0*/  USEL UR8, UR8, UR5, !UP0 ;  /* 0x0000000508087287 */ /* 0x000fc8000c000000 */
[----:B------:R-:W-:Y:S02]  /*166d0*/  IMAD.U32 R3, RZ, RZ, UR6 ;  /* 0x00000006ff037e24 */ /* 0x000fe4000f8e00ff */
[----:B------:R-:W-:-:S07]  /*166e0*/  IMAD.U32 R4, RZ, RZ, UR8 ;  /* 0x00000008ff047e24 */ /* 0x000fce000f8e00ff */
.L_x_545:
[----:B------:R-:W-:-:S08]  /*166f0*/  NOP ;  /* 0x0000000000007918 */ /* 0x000fd00000000000 */
[----:B0-----:R-:W0:-:S00]  /*16700*/  USETMAXREG.DEALLOC.CTAPOOL 0x18 ;  /* 0x00000018000079c8 */ /* 0x001e0000080e0500 */
[----:B------:R-:W-:-:S13]  /*16710*/  ISETP.NE.AND P0, PT, RZ, UR9, PT ;  /* 0x00000009ff007c0c */ /* 0x000fda000bf05270 */
[----:B------:R-:W-:Y:S05]  /*16720*/  @P0 EXIT ;  /* 0x000000000000094d */ /* 0x000fea0003800000 */
[----:B0-----:R-:W-:Y:S01]  /*16730*/  LOP3.LUT P0, RZ, R0, 0xff, RZ, 0xc0, !PT ;  /* 0x000000ff00ff7812 */ /* 0x001fe2000780c0ff */
[----:B------:R-:W-:Y:S01]  /*16740*/  IMAD.MOV.U32 R0, RZ, RZ, 0x1 ;  /* 0x00000001ff007424 */ /* 0x000fe200078e00ff */
[----:B------:R-:W-:-:S11]  /*16750*/  MOV R6, RZ ;  /* 0x000000ff00067202 */ /* 0x000fd60000000f00 */
[----:B------:R-:W-:Y:S05]  /*16760*/  @!P0 BRA `(.L_x_548) ;  /* 0x0000000c00788947 */ /* 0x000fea0003800000 */
[----:B------:R-:W0:Y:S01]  /*16770*/  S2R R9, SR_CgaCtaId ;  /* 0x0000000000097919 */ /* 0x000e220000008800 */
[----:B------:R-:W-:Y:S01]  /*16780*/  ULDC UR4, c[0x0][0x28c] ;  /* 0x0000a30000047ab9 */ /* 0x000fe20000000800 */
[----:B------:R-:W-:Y:S01]  /*16790*/  ULDC UR8, c[0x0][0x658] ;  /* 0x0001960000087ab9 */ /* 0x000fe20000000800 */
[----:B------:R-:W-:Y:S01]  /*167a0*/  UIADD3 UR9, UR4, 0x1f, URZ ;  /* 0x0000001f04097890 */ /* 0x000fe2000fffe03f */
[----:B------:R-:W-:Y:S01]  /*167b0*/  BSSY B0, `(.L_x_548) ;  /* 0x00000d9000007945 */ /* 0x000fe20003800000 */
[----:B------:R-:W-:Y:S01]  /*167c0*/  UMOV UR7, 0xffffffff ;  /* 0xffffffff00077882 */ /* 0x000fe20000000000 */
[----:B------:R-:W-:Y:S01]  /*167d0*/  ULDC UR6, c[0x0][0xc] ;  /* 0x0000030000067ab9 */ /* 0x000fe20000000800 */
[----:B------:R-:W-:Y:S01]  /*167e0*/  USHF.R.S32.HI UR10, URZ, 0x1f, UR9 ;  /* 0x0000001f3f0a7899 */ /* 0x000fe20008011409 */
[----:B------:R-:W-:Y:S01]  /*167f0*/  IMAD.MOV.U32 R8, RZ, RZ, 0x1 ;  /* 0x00000001ff087424 */ /* 0x000fe200078e00ff */
[----:B------:R-:W-:Y:S01]  /*16800*/  USHF.L.U32 UR11, UR7, UR8, URZ ;  /* 0x00000008070b7299 */ /* 0x000fe2000800063f */
[----:B------:R-:W-:Y:S01]  /*16810*/  IMAD.MOV.U32 R0, RZ, RZ, 0x1 ;  /* 0x00000001ff007424 */ /* 0x000fe200078e00ff */
[----:B------:R-:W-:Y:S01]  /*16820*/  ULDC UR5, c[0x0][0x600] ;  /* 0x0001800000057ab9 */ /* 0x000fe20000000800 */
[----:B------:R-:W-:Y:S01]  /*16830*/  ULDC UR7, c[0x0][0x10] ;  /* 0x0000040000077ab9 */ /* 0x000fe20000000800 */
[----:B------:R-:W-:Y:S01]  /*16840*/  UMOV UR12, 0x1 ;  /* 0x00000001000c7882 */ /* 0x000fe20000000000 */
[----:B------:R-:W-:Y:S01]  /*16850*/  UIADD3 UR4, UR5, -0x1, URZ ;  /* 0xffffffff05047890 */ /* 0x000fe2000fffe03f */
[----:B------:R-:W-:Y:S01]  /*16860*/  IMAD.MOV.U32 R6, RZ, RZ, RZ ;  /* 0x000000ffff067224 */ /* 0x000fe200078e00ff */
[----:B------:R-:W-:-:S02]  /*16870*/  UIMAD.WIDE.U32 UR6, UR6, UR7, URZ ;  /* 0x00000007060672a5 */ /* 0x000fc4000f8e003f */
[----:B------:R-:W-:Y:S02]  /*16880*/  ULEA.HI UR10, UR10, UR9, URZ, 0x5 ;  /* 0x000000090a0a7291 */ /* 0x000fe4000f8f283f */
[----:B------:R-:W-:Y:S02]  /*16890*/  USHF.L.U32 UR5, UR12, UR8, URZ ;  /* 0x000000080c057299 */ /* 0x000fe4000800063f */
[----:B------:R-:W-:Y:S01]  /*168a0*/  USHF.R.S32.HI UR18, URZ, 0x5, UR10 ;  /* 0x000000053f127899 */ /* 0x000fe2000801140a */
[----:B------:R-:W-:Y:S01]  /*168b0*/  ULDC UR8, c[0x0][0x14] ;  /* 0x0000050000087ab9 */ /* 0x000fe20000000800 */
[----:B------:R-:W-:Y:S02]  /*168c0*/  ULOP3.LUT UR21, UR40, 0x2, URZ, 0xfc, !UPT ;  /* 0x0000000228157892 */ /* 0x000fe4000f8efc3f */
[----:B------:R-:W-:Y:S02]  /*168d0*/  UIMAD.WIDE.U32 UR22, UR6, UR8, URZ ;  /* 0x00000008061672a5 */ /* 0x000fe4000f8e003f */
[----:B------:R-:W-:-:S02]  /*168e0*/  UIMAD UR13, UR7, UR8, URZ ;  /* 0x00000008070d72a4 */ /* 0x000fc4000f8e023f */
[----:B------:R-:W-:Y:S01]  /*168f0*/  ULOP3.LUT UR19, URZ, UR11, URZ, 0x33, !UPT ;  /* 0x0000000b3f137292 */ /* 0x000fe2000f8e333f */
[C---:B0-----:R-:W-:Y:S01]  /*16900*/  IMAD.SHL.U32 R16, R9.reuse, 0x80, RZ ;  /* 0x0000008009107824 */ /* 0x041fe200078e00ff */
[----:B------:R-:W-:Y:S01]  /*16910*/  UIADD3 UR13, UR23, UR13, URZ ;  /* 0x0000000d170d7290 */ /* 0x000fe2000fffe03f */
[----:B------:R-:W-:Y:S01]  /*16920*/  IMAD.SHL.U32 R9, R9, 0x1000, RZ ;  /* 0x0000100009097824 */ /* 0x000fe200078e00ff */
[----:B------:R-:W-:Y:S02]  /*16930*/  UIADD3 UR26, UR18, 0x1, URZ ;  /* 0x00000001121a7890 */ /* 0x000fe4000fffe03f */
[----:B------:R-:W-:Y:S01]  /*16940*/  LOP3.LUT R16, R16, 0x80, RZ, 0xc0, !PT ;  /* 0x0000008010107812 */ /* 0x000fe200078ec0ff */
[----:B------:R-:W-:Y:S01]  /*16950*/  ULDC.64 UR24, c[0x0][0x198] ;  /* 0x0000660000187ab9 */ /* 0x000fe20000000a00 */
[----:B------:R-:W-:-:S08]  /*16960*/  LOP3.LUT R9, R9, 0x1000, RZ, 0xc0, !PT ;  /* 0x0000100009097812 */ /* 0x000fd000078ec0ff */
.L_x_559:
[----:B------:R-:W-:-:S03]  /*16970*/  UMOV UR6, 0xffffffff ;  /* 0xffffffff00067882 */ /* 0x000fc60000000000 */
[----:B------:R-:W-:Y:S05]  /*16980*/  BRA.DIV UR6, `(.L_x_549) ;  /* 0x0000000e06dc7947 */ /* 0x000fea000b800000 */
[----:B------:R-:W-:-:S13]  /*16990*/  ELECT P6, URZ, PT ;  /* 0x00000000003f782f */ /* 0x000fda00038c0000 */
.L_x_570:
[----:B------:R-:W0:Y:S01]  /*169a0*/  LDC R2, c[0x0][0x28c] ;  /* 0x0000a300ff027b82 */ /* 0x000e220000000800 */
[----:B------:R-:W-:Y:S01]  /*169b0*/  BSSY B1, `(.L_x_550) ;  /* 0x000003a000017945 */ /* 0x000fe20003800000 */
[----:B0-----:R-:W-:-:S13]  /*169c0*/  ISETP.LT.OR P6, PT, R2, 0x1, !P6 ;  /* 0x000000010200780c */ /* 0x001fda00077c1670 */
[----:B------:R-:W-:Y:S05]  /*169d0*/  @P6 BRA `(.L_x_551) ;  /* 0x0000000000dc6947 */ /* 0x000fea0003800000 */
[----:B------:R-:W-:Y:S01]  /*169e0*/  LEA R2, R3, R16, 0x8 ;  /* 0x0000001003027211 */ /* 0x000fe200078e40ff */
[----:B------:R-:W-:Y:S02]  /*169f0*/  IMAD.SHL.U32 R3, R4, 0x100, RZ ;  /* 0x0000010004037824 */ /* 0x000fe400078e00ff */
[----:B------:R-:W-:Y:S02]  /*16a00*/  IMAD.MOV.U32 R11, RZ, RZ, RZ ;  /* 0x000000ffff0b7224 */ /* 0x000fe400078e00ff */
[----:B------:R-:W-:Y:S02]  /*16a10*/  IMAD.U32 R13, RZ, RZ, UR26 ;  /* 0x0000001aff0d7e24 */ /* 0x000fe4000f8e00ff */
[----:B------:R-:W-:Y:S02]  /*16a20*/  IMAD.MOV.U32 R4, RZ, RZ, R0 ;  /* 0x000000ffff047224 */ /* 0x000fe400078e0000 */
[----:B------:R-:W-:-:S07]  /*16a30*/  IMAD.MOV.U32 R12, RZ, RZ, R6 ;  /* 0x000000ffff0c7224 */ /* 0x000fce00078e0006 */
.L_x_554:
[----:B------:R-:W0:Y:S01]  /*16a40*/  S2R R14, SR_CgaCtaId ;  /* 0x00000000000e7919 */ /* 0x000e220000008800 */
[----:B------:R-:W-:Y:S01]  /*16a50*/  MOV R5, 0x400 ;  /* 0x0000040000057802 */ /* 0x000fe20000000f00 */
[----:B------:R-:W1:Y:S03]  /*16a60*/  S2R R7, SR_TID.X ;  /* 0x0000000000077919 */ /* 0x000e660000002100 */
[----:B0-----:R-:W-:Y:S02]  /*16a70*/  LEA R15, R14, R5, 0x18 ;  /* 0x000000050e0f7211 */ /* 0x001fe400078ec0ff */
[----:B------:R-:W-:Y:S02]  /*16a80*/  SHF.L.U32 R14, R4, 0x1f, RZ ;  /* 0x0000001f040e7819 */ /* 0x000fe400000006ff */
[----:B------:R-:W-:Y:S02]  /*16a90*/  LEA R5, R12, R15, 0x3 ;  /* 0x0000000f0c057211 */ /* 0x000fe400078e18ff */
[----:B-1----:R-:W-:-:S02]  /*16aa0*/  LOP3.LUT P1, RZ, R7, 0x7f, RZ, 0xc0, !PT ;  /* 0x0000007f07ff7812 */ /* 0x002fc4000782c0ff */
[----:B------:R-:W0:Y:S02]  /*16ab0*/  SYNCS.PHASECHK.TRANS64.TRYWAIT P0, [R5+URZ+0x20], R14 ;  /* 0x0000200e050075a7 */ /* 0x000e24000800017f */
[----:B0-----:R-:W-:Y:S09]  /*16ac0*/  @!P0 BRA `(.L_x_552) ;  /* 0x0000000c00ac8947 */ /* 0x001ff20003800000 */
.L_x_571:
[----:B0-----:R-:W0:Y:S01]  /*16ad0*/  @!P1 LDC R14, c[0x0][0x500] ;  /* 0x00014000ff0e9b82 */ /* 0x001e220000000800 */
[----:B------:R-:W-:-:S04]  /*16ae0*/  UPRMT UR6, UR21, 0x9910, URZ ;  /* 0x0000991015067896 */ /* 0x000fc8000800003f */
[----:B------:R-:W-:-:S06]  /*16af0*/  UISETP.NE.AND UP0, UPT, UR6, 0x2, UPT ;  /* 0x000000020600788c */ /* 0x000fcc000bf05270 */
[----:B------:R-:W-:Y:S01]  /*16b00*/  PLOP3.LUT P0, PT, PT, PT, UP0, 0x80, 0x0 ;  /* 0x000000000000781c */ /* 0x000fe20003f0f008 */
[----:B0-----:R0:W-:-:S12]  /*16b10*/  @!P1 SYNCS.ARRIVE.TRANS64 RZ, [R5+URZ], R14 ;  /* 0x0000000e05ff99a7 */ /* 0x0011d8000800003f */
[----:B------:R-:W-:Y:S05]  /*16b20*/  @P0 BRA `(.L_x_553) ;  /* 0x0000000000040947 */ /* 0x000fea0003800000 */
[----:B------:R-:W-:Y:S01]  /*16b30*/  BPT.TRAP 0x1 ;  /* 0x000000040000795c */ /* 0x000fe20000300000 */
.L_x_553:
[C---:B------:R-:W-:Y:S01]  /*16b40*/  IMAD R7, R12.reuse, 0x4000, R15 ;  /* 0x000040000c077824 */ /* 0x040fe200078e020f */
[----:B------:R-:W-:Y:S01]  /*16b50*/  R2UR UR9, R5 ;  /* 0x00000000050972ca */ /* 0x000fe200000e0000 */
[----:B------:R-:W-:Y:S01]  /*16b60*/  VIADD R13, R13, 0xffffffff ;  /* 0xffffffff0d0d7836 */ /* 0x000fe20000000000 */
[----:B------:R-:W-:Y:S01]  /*16b70*/  UIADD3 UR6, UP0, UR24, 0xf0, URZ ;  /* 0x000000f018067890 */ /* 0x000fe2000ff1e03f */
[----:B------:R-:W-:Y:S01]  /*16b80*/  R2UR UR11, R3 ;  /* 0x00000000030b72ca */ /* 0x000fe200000e0000 */
[----:B------:R-:W-:Y:S01]  /*16b90*/  UIADD3 UR28, UP1, UR24, 0x1f0, URZ ;  /* 0x000001f0181c7890 */ /* 0x000fe2000ff3e03f */
[----:B------:R-:W-:Y:S01]  /*16ba0*/  R2UR UR7, R7 ;  /* 0x00000000070772ca */ /* 0x000fe200000e0000 */
[C---:B------:R-:W-:Y:S01]  /*16bb0*/  IMAD R7, R12.reuse, 0x2000, R9 ;  /* 0x000020000c077824 */ /* 0x040fe200078e0209 */
[----:B------:R-:W-:Y:S01]  /*16bc0*/  R2UR UR10, R11 ;  /* 0x000000000b0a72ca */ /* 0x000fe200000e0000 */
[----:B------:R-:W-:Y:S01]  /*16bd0*/  VIADD R12, R12, 0x1 ;  /* 0x000000010c0c7836 */ /* 0x000fe20000000000 */
[----:B------:R-:W-:Y:S01]  /*16be0*/  R2UR UR12, R10 ;  /* 0x000000000a0c72ca */ /* 0x000fe200000e0000 */
[----:B------:R-:W-:Y:S01]  /*16bf0*/  IMAD R7, R7, 0x2, R15 ;  /* 0x0000000207077824 */ /* 0x000fe200078e020f */
[----:B------:R-:W-:Y:S01]  /*16c00*/  R2UR UR20, R2 ;  /* 0x00000000021472ca */ /* 0x000fe200000e0000 */
[----:B------:R-:W-:Y:S01]  /*16c10*/  UIADD3.X UR29, URZ, UR25, URZ, UP1, !UPT ;  /* 0x000000193f1d7290 */ /* 0x000fe20008ffe43f */
[----:B------:R-:W-:Y:S01]  /*16c20*/  ISETP.GT.AND P1, PT, R13, 0x1, PT ;  /* 0x000000010d00780c */ /* 0x000fe20003f24270 */
[----:B------:R-:W-:Y:S01]  /*16c30*/  UMOV UR14, 0x0 ;  /* 0x00000000000e7882 */ /* 0x000fe20000000000 */
[----:B------:R-:W-:Y:S01]  /*16c40*/  R2UR UR8, R7 ;  /* 0x00000000070872ca */ /* 0x000fe200000e0000 */
[----:B------:R-:W-:Y:S01]  /*16c50*/  UMOV UR15, 0x10000000 ;  /* 0x10000000000f7882 */ /* 0x000fe20000000000 */
[C---:B------:R-:W-:Y:S01]  /*16c60*/  ISETP.NE.AND P0, PT, R12.reuse, 0x4, PT ;  /* 0x000000040c00780c */ /* 0x040fe20003f05270 */
[----:B------:R-:W-:Y:S01]  /*16c70*/  UIADD3 UR16, UR7, 0x100, URZ ;  /* 0x0000010007107890 */ /* 0x000fe2000fffe03f */
[----:B------:R-:W-:Y:S01]  /*16c80*/  IADD3 R11, R11, 0x20, RZ ;  /* 0x000000200b0b7810 */ /* 0x000fe20007ffe0ff */
[----:B------:R-:W-:Y:S01]  /*16c90*/  UIADD3.X UR7, URZ, UR25, URZ, UP0, !UPT ;  /* 0x000000193f077290 */ /* 0x000fe200087fe43f */
[----:B0-----:R-:W-:Y:S01]  /*16ca0*/  SEL R5, RZ, 0x1, P0 ;  /* 0x00000001ff057807 */ /* 0x001fe20000000000 */
[----:B------:R-:W-:Y:S01]  /*16cb0*/  UMOV UR27, 0x30000 ;  /* 0x00030000001b7882 */ /* 0x000fe20000000000 */
[----:B------:R-:W-:-:S02]  /*16cc0*/  SEL R12, R12, RZ, P0 ;  /* 0x000000ff0c0c7207 */ /* 0x000fc40000000000 */
[----:B------:R-:W-:-:S03]  /*16cd0*/  LOP3.LUT R4, R4, R5, RZ, 0x3c, !PT ;  /* 0x0000000504047212 */ /* 0x000fc600078e3cff */
[----:B------:R-:W-:-:S03]  /*16ce0*/  UIADD3 UR17, UR8, 0x10100, URZ ;  /* 0x0001010008117890 */ /* 0x000fc6000fffe03f */
[----:B------:R-:W-:Y:S02]  /*16cf0*/  UMOV UR8, UR16 ;  /* 0x0000001000087c82 */ /* 0x000fe40008000000 */
[----:B------:R0:W-:Y:S02]  /*16d00*/  UTMALDG.3D [UR8], [UR6], desc[UR14] ;  /* 0x00000e08060075b4 */ /* 0x0001e40008011000 */
[----:B0-----:R-:W-:Y:S01]  /*16d10*/  UMOV UR8, UR17 ;  /* 0x0000001100087c82 */ /* 0x001fe20008000000 */
[----:B------:R-:W-:Y:S02]  /*16d20*/  UMOV UR11, UR20 ;  /* 0x00000014000b7c82 */ /* 0x000fe40008000000 */
[----:B------:R0:W-:Y:S02]  /*16d30*/  UTMALDG.3D.MULTICAST [UR8], [UR28], UR27, desc[UR14] ;  /* 0x00000e081c0073b4 */ /* 0x0001e4000801181b */
[----:B0-----:R-:W-:Y:S05]  /*16d40*/  @P1 BRA `(.L_x_554) ;  /* 0xfffffffc003c1947 */ /* 0x001fea000383ffff */
.L_x_551:
[----:B------:R-:W-:Y:S05]  /*16d50*/  BSYNC B1 ;  /* 0x0000000000017941 */ /* 0x000fea0003800000 */
.L_x_550:
[----:B------:R-:W2:Y:S01]  /*16d60*/  LDL.LU R15, [R1+0x200] ;  /* 0x00020000010f7983 */ /* 0x000ea20000300800 */
[----:B------:R-:W-:Y:S01]  /*16d70*/  LOP3.LUT P2, RZ, R8, 0xff, RZ, 0xc0, !PT ;  /* 0x000000ff08ff7812 */ /* 0x000fe2000784c0ff */
[----:B------:R-:W-:Y:S01]  /*16d80*/  VIADD R6, R6, UR18 ;  /* 0x0000001206067c36 */ /* 0x000fe20008000000 */
[----:B------:R-:W-:Y:S01]  /*16d90*/  ULDC.64 UR6, c[0x0][0x650] ;  /* 0x0001940000067ab9 */ /* 0x000fe20000000a00 */
[----:B------:R-:W3:Y:S01]  /*16da0*/  LDL.LU R14, [R1+0x204] ;  /* 0x00020400010e7983 */ /* 0x000ee20000300800 */
[----:B------:R-:W-:Y:S01]  /*16db0*/  BSSY B1, `(.L_x_555) ;  /* 0x0000076000017945 */ /* 0x000fe20003800000 */
[----:B------:R-:W-:Y:S01]  /*16dc0*/  IMAD.MOV.U32 R4, RZ, RZ, -0x1 ;  /* 0xffffffffff047424 */ /* 0x000fe200078e00ff */
[----:B------:R-:W-:Y:S02]  /*16dd0*/  SHF.R.U32.HI R2, RZ, 0x2, R6 ;  /* 0x00000002ff027819 */ /* 0x000fe40000011606 */
[----:B------:R-:W-:Y:S02]  /*16de0*/  ISETP.GT.U32.AND P0, PT, R6, 0x3, PT ;  /* 0x000000030600780c */ /* 0x000fe40003f04070 */
[----:B------:R-:W-:-:S02]  /*16df0*/  LOP3.LUT R2, R2, 0x1, RZ, 0xc0, !PT ;  /* 0x0000000102027812 */ /* 0x000fc400078ec0ff */
[----:B------:R-:W-:Y:S01]  /*16e00*/  LOP3.LUT R6, R6, 0x3, RZ, 0xc0, !PT ;  /* 0x0000000306067812 */ /* 0x000fe200078ec0ff */
[----:B------:R-:W0:Y:S01]  /*16e10*/  @P2 S2R R3, SR_CgaCtaId ;  /* 0x0000000000032919 */ /* 0x000e220000008800 */
[----:B------:R-:W-:Y:S01]  /*16e20*/  ISETP.NE.U32.AND P1, PT, R2, 0x1, PT ;  /* 0x000000010200780c */ /* 0x000fe20003f25070 */
[----:B------:R-:W-:Y:S01]  /*16e30*/  IMAD.U32 R2, RZ, RZ, UR18 ;  /* 0x00000012ff027e24 */ /* 0x000fe2000f8e00ff */
[----:B------:R-:W-:Y:S02]  /*16e40*/  MOV R10, 0xffffffff ;  /* 0xffffffff000a7802 */ /* 0x000fe40000000f00 */
[----:B------:R-:W-:Y:S02]  /*16e50*/  PRMT R8, RZ, 0x7610, R8 ;  /* 0x00007610ff087816 */ /* 0x000fe40000000008 */
[----:B------:R-:W-:Y:S02]  /*16e60*/  ISETP.LT.U32.AND P0, PT, R2, 0x4, P0 ;  /* 0x000000040200780c */ /* 0x000fe40000701070 */
[----:B------:R-:W-:-:S04]  /*16e70*/  @P2 MOV R2, 0x400 ;  /* 0x0000040000022802 */ /* 0x000fc80000000f00 */
[----:B0-----:R-:W-:Y:S01]  /*16e80*/  @P2 LEA R2, R3, R2, 0x18 ;  /* 0x0000000203022211 */ /* 0x001fe200078ec0ff */
[----:B------:R-:W-:-:S03]  /*16e90*/  IMAD.U32 R3, RZ, RZ, UR18 ;  /* 0x00000012ff037e24 */ /* 0x000fc6000f8e00ff */
[----:B------:R0:W-:Y:S02]  /*16ea0*/  @P2 SYNCS.ARRIVE.TRANS64.A1T0 RZ, [R2+URZ+0x58], RZ ;  /* 0x000058ff02ff29a7 */ /* 0x0001e4000810003f */
[----:B------:R-:W-:Y:S02]  /*16eb0*/  ISETP.GT.U32.AND P1, PT, R3, 0x3, !P1 ;  /* 0x000000030300780c */ /* 0x000fe40004f24070 */
[----:B------:R-:W-:Y:S02]  /*16ec0*/  SEL R3, RZ, 0x1, !P0 ;  /* 0x00000001ff037807 */ /* 0x000fe40004000000 */
[----:B0-----:R-:W-:-:S04]  /*16ed0*/  SEL R2, RZ, 0x1, !P1 ;  /* 0x00000001ff027807 */ /* 0x001fc80004800000 */
[----:B------:R-:W-:Y:S01]  /*16ee0*/  LOP3.LUT R0, R2, R0, R3, 0x96, !PT ;  /* 0x0000000002007212 */ /* 0x000fe200078e9603 */
[----:B------:R-:W-:Y:S01]  /*16ef0*/  IMAD.MOV.U32 R3, RZ, RZ, -0x1 ;  /* 0xffffffffff037424 */ /* 0x000fe200078e00ff */
[----:B------:R-:W-:Y:S02]  /*16f00*/  PRMT R2, RZ, 0x7610, R2 ;  /* 0x00007610ff027816 */ /* 0x000fe40000000002 */
[----:B---3--:R-:W-:-:S04]  /*16f10*/  IADD3 R14, P0, R14, UR22, RZ ;  /* 0x000000160e0e7c10 */ /* 0x008fc8000ff1e0ff */
[----:B--2---:R-:W-:Y:S01]  /*16f20*/  IADD3.X R15, R15, UR13, RZ, P0, !PT ;  /* 0x0000000d0f0f7c10 */ /* 0x004fe200087fe4ff */
[----:B------:R0:W-:Y:S01]  /*16f30*/  STL [R1+0x204], R14 ;  /* 0x0002040e01007387 */ /* 0x0001e20000100800 */
[----:B------:R-:W-:-:S03]  /*16f40*/  ISETP.GE.U32.AND P0, PT, R14, UR6, PT ;  /* 0x000000060e007c0c */ /* 0x000fc6000bf06070 */
[----:B------:R0:W-:Y:S01]  /*16f50*/  STL [R1+0x200], R15 ;  /* 0x0002000f01007387 */ /* 0x0001e20000100800 */
[----:B------:R-:W-:-:S13]  /*16f60*/  ISETP.GE.U32.AND.EX P0, PT, R15, UR7, PT, P0 ;  /* 0x000000070f007c0c */ /* 0x000fda000bf06100 */
[----:B0-----:R-:W-:Y:S05]  /*16f70*/  @P0 BRA `(.L_x_556) ;  /* 0x0000000400640947 */ /* 0x001fea0003800000 */
[----:B------:R-:W0:Y:S01]  /*16f80*/  S2R R7, SR_CTAID.X ;  /* 0x0000000000077919 */ /* 0x000e220000002500 */
[----:B------:R-:W-:Y:S01]  /*16f90*/  ULDC UR6, c[0x0][0x150] ;  /* 0x0000540000067ab9 */ /* 0x000fe20000000800 */
[----:B------:R-:W1:Y:S01]  /*16fa0*/  LDC R4, c[0x0][0x144] ;  /* 0x00005100ff047b82 */ /* 0x000e620000000800 */
[----:B------:R-:W-:Y:S01]  /*16fb0*/  UISETP.NE.AND UP0, UPT, UR45, URZ, UPT ;  /* 0x0000003f2d00728c */ /* 0x000fe2000bf05270 */
[----:B------:R-:W2:Y:S01]  /*16fc0*/  S2R R5, SR_CTAID.Y ;  /* 0x0000000000057919 */ /* 0x000ea20000002600 */
[----:B------:R-:W-:-:S04]  /*16fd0*/  ULDC UR9, c[0x0][0x630] ;  /* 0x00018c0000097ab9 */ /* 0x000fc80000000800 */
[----:B------:R-:W-:Y:S01]  /*16fe0*/  PLOP3.LUT P0, PT, PT, PT, UP0, 0x80, 0x0 ;  /* 0x000000000000781c */ /* 0x000fe20003f0f008 */
[----:B------:R-:W3:Y:S01]  /*16ff0*/  LDC R12, c[0x0][0x148] ;  /* 0x00005200ff0c7b82 */ /* 0x000ee20000000800 */
[----:B0-----:R-:W-:Y:S02]  /*17000*/  I2FP.F32.U32 R2, R7 ;  /* 0x0000000700027245 */ /* 0x001fe40000201000 */
[----:B--2---:R-:W-:-:S03]  /*17010*/  I2FP.F32.U32 R3, R5 ;  /* 0x0000000500037245 */ /* 0x004fc60000201000 */
[----:B------:R-:W-:Y:S01]  /*17020*/  FMUL R2, R2, UR6 ;  /* 0x0000000602027c20 */ /* 0x000fe20008400000 */
[----:B------:R-:W-:Y:S02]  /*17030*/  ULDC UR6, c[0x0][0x154] ;  /* 0x0000550000067ab9 */ /* 0x000fe40000000800 */
[----:B------:R-:W-:Y:S01]  /*17040*/  FMUL R10, R3, UR6 ;  /* 0x00000006030a7c20 */ /* 0x000fe20008400000 */
[----:B------:R-:W-:Y:S02]  /*17050*/  ULDC.64 UR6, c[0x0][0x628] ;  /* 0x00018a0000067ab9 */ /* 0x000fe40000000a00 */
[----:B------:R-:W0:Y:S08]  /*17060*/  F2I.U32.TRUNC.NTZ R2, R2 ;  /* 0x0000000200027305 */ /* 0x000e30000020f000 */
[----:B------:R-:W2:Y:S01]  /*17070*/  F2I.U32.TRUNC.NTZ R10, R10 ;  /* 0x0000000a000a7305 */ /* 0x000ea2000020f000 */
[----:B0-----:R-:W-:-:S02]  /*17080*/  IMAD.MOV R3, RZ, RZ, -R2 ;  /* 0x000000ffff037224 */ /* 0x001fc400078e0a02 */
[----:B------:R-:W-:Y:S02]  /*17090*/  IMAD.MOV.U32 R2, RZ, RZ, R14 ;  /* 0x000000ffff027224 */ /* 0x000fe400078e000e */
[----:B-1----:R-:W-:Y:S02]  /*170a0*/  IMAD R7, R4, R3, R7 ;  /* 0x0000000304077224 */ /* 0x002fe400078e0207 */
[----:B--2---:R-:W-:-:S04]  /*170b0*/  IMAD.MOV R3, RZ, RZ, -R10 ;  /* 0x000000ffff037224 */ /* 0x004fc800078e0a0a */
[----:B---3--:R-:W-:Y:S01]  /*170c0*/  @P0 IMAD R7, R12, R3, R5 ;  /* 0x000000030c070224 */ /* 0x008fe200078e0205 */
[----:B------:R-:W-:Y:S01]  /*170d0*/  ISETP.NE.U32.AND P0, PT, RZ, UR6, PT ;  /* 0x00000006ff007c0c */ /* 0x000fe2000bf05070 */
[----:B------:R-:W-:-:S03]  /*170e0*/  IMAD.MOV.U32 R3, RZ, RZ, R15 ;  /* 0x000000ffff037224 */ /* 0x000fc600078e000f */
[----:B------:R-:W-:-:S13]  /*170f0*/  ISETP.NE.AND.EX P0, PT, RZ, UR7, PT, P0 ;  /* 0x00000007ff007c0c */ /* 0x000fda000bf05300 */
[----:B------:R-:W-:Y:S05]  /*17100*/  @!P0 BRA `(.L_x_557) ;  /* 0x0000000000288947 */ /* 0x000fea0003800000 */
[----:B------:R-:W-:Y:S02]  /*17110*/  ULDC UR8, c[0x0][0x634] ;  /* 0x00018d0000087ab9 */ /* 0x000fe40000000800 */
[----:B------:R-:W-:-:S05]  /*17120*/  IADD3 R3, P0, R14, UR8, RZ ;  /* 0x000000080e037c10 */ /* 0x000fca000ff1e0ff */
[----:B------:R-:W-:-:S04]  /*17130*/  IMAD.X R11, RZ, RZ, R15, P0 ;  /* 0x000000ffff0b7224 */ /* 0x000fc800000e060f */
[----:B------:R-:W-:-:S04]  /*17140*/  IMAD.WIDE.U32 R4, R11, UR6, RZ ;  /* 0x000000060b047c25 */ /* 0x000fc8000f8e00ff */
[----:B------:R-:W-:-:S04]  /*17150*/  IMAD.WIDE.U32 R4, P0, R3, UR7, R4 ;  /* 0x0000000703047c25 */ /* 0x000fc8000f800004 */
[----:B------:R-:W-:-:S04]  /*17160*/  IMAD.WIDE.U32 R2, R3, UR6, RZ ;  /* 0x0000000603027c25 */ /* 0x000fc8000f8e00ff */
[----:B------:R-:W-:Y:S01]  /*17170*/  IMAD.MOV.U32 R2, RZ, RZ, R5 ;  /* 0x000000ffff027224 */ /* 0x000fe200078e0005 */
[----:B------:R-:W-:Y:S02]  /*17180*/  IADD3 RZ, P1, R3, R4, RZ ;  /* 0x0000000403ff7210 */ /* 0x000fe40007f3e0ff */
[----:B------:R-:W-:-:S03]  /*17190*/  IADD3.X R3, RZ, RZ, RZ, P0, !PT ;  /* 0x000000ffff037210 */ /* 0x000fc600007fe4ff */
[----:B------:R-:W-:-:S08]  /*171a0*/  IMAD.WIDE.U32.X R2, R11, UR7, R2, P1 ;  /* 0x000000070b027c25 */ /* 0x000fd000088e0402 */
.L_x_557:
[--C-:B------:R-:W-:Y:S01]  /*171b0*/  SHF.R.U64 R10, R2, UR9, R3.reuse ;  /* 0x00000009020a7c19 */ /* 0x100fe20008001203 */
[----:B------:R-:W-:Y:S01]  /*171c0*/  ULDC.64 UR6, c[0x0][0x620] ;  /* 0x0001880000067ab9 */ /* 0x000fe20000000a00 */
[----:B------:R-:W-:Y:S01]  /*171d0*/  SHF.R.U32.HI R2, RZ, UR9, R3 ;  /* 0x00000009ff027c19 */ /* 0x000fe20008011603 */
[----:B------:R-:W-:Y:S01]  /*171e0*/  IMAD.MOV.U32 R3, RZ, RZ, R15 ;  /* 0x000000ffff037224 */ /* 0x000fe200078e000f */
[----:B------:R-:W-:Y:S01]  /*171f0*/  IADD3 R11, P0, RZ, -R10, RZ ;  /* 0x8000000aff0b7210 */ /* 0x000fe20007f1e0ff */
[----:B------:R-:W-:-:S04]  /*17200*/  ULDC.64 UR8, c[0x0][0x640] ;  /* 0x0001900000087ab9 */ /* 0x000fc80000000a00 */
[----:B------:R-:W-:Y:S01]  /*17210*/  IMAD.X R2, RZ, RZ, ~R2, P0 ;  /* 0x000000ffff027224 */ /* 0x000fe200000e0e02 */
[----:B------:R-:W-:-:S03]  /*17220*/  ISETP.NE.U32.AND P0, PT, RZ, UR8, PT ;  /* 0x00000008ff007c0c */ /* 0x000fc6000bf05070 */
[----:B------:R-:W-:Y:S01]  /*17230*/  IMAD R2, R2, UR6, RZ ;  /* 0x0000000602027c24 */ /* 0x000fe2000f8e02ff */
[----:B------:R-:W-:-:S03]  /*17240*/  ISETP.NE.AND.EX P0, PT, RZ, UR9, PT, P0 ;  /* 0x00000009ff007c0c */ /* 0x000fc6000bf05300 */
[----:B------:R-:W-:Y:S02]  /*17250*/  IMAD R5, R11, UR7, R2 ;  /* 0x000000070b057c24 */ /* 0x000fe4000f8e0202 */
[----:B------:R-:W-:-:S04]  /*17260*/  IMAD.MOV.U32 R2, RZ, RZ, R14 ;  /* 0x000000ffff027224 */ /* 0x000fc800078e000e */
[----:B------:R-:W-:Y:S01]  /*17270*/  IMAD.WIDE.U32 R2, R11, UR6, R2 ;  /* 0x000000060b027c25 */ /* 0x000fe2000f8e0002 */
[----:B------:R-:W-:-:S03]  /*17280*/  ULDC UR6, c[0x0][0x618] ;  /* 0x0001860000067ab9 */ /* 0x000fc60000000800 */
[----:B------:R-:W-:-:S05]  /*17290*/  IMAD.IADD R3, R3, 0x1, R5 ;  /* 0x0000000103037824 */ /* 0x000fca00078e0205 */
[--C-:B------:R-:W-:Y:S02]  /*172a0*/  SHF.R.U64 R11, R2, UR6, R3.reuse ;  /* 0x00000006020b7c19 */ /* 0x100fe40008001203 */
[----:B------:R-:W-:Y:S01]  /*172b0*/  SHF.R.U32.HI R2, RZ, UR6, R3 ;  /* 0x00000006ff027c19 */ /* 0x000fe20008011603 */
[----:B------:R-:W-:-:S03]  /*172c0*/  ULDC UR6, c[0x0][0x608] ;  /* 0x0001820000067ab9 */ /* 0x000fc60000000800 */
[--C-:B------:R-:W-:Y:S02]  /*172d0*/  SHF.R.U32.HI R3, RZ, UR6, R2.reuse ;  /* 0x00000006ff037c19 */ /* 0x100fe40008011602 */
[----:B------:R-:W-:Y:S01]  /*172e0*/  SHF.R.U64 R12, R11, UR6, R2 ;  /* 0x000000060b0c7c19 */ /* 0x000fe20008001202 */
[----:B------:R-:W-:Y:S02]  /*172f0*/  ULDC UR6, c[0x0][0x658] ;  /* 0x0001960000067ab9 */ /* 0x000fe40000000800 */
[--C-:B------:R-:W-:Y:S02]  /*17300*/  SHF.R.U32.HI R14, RZ, UR6, R3.reuse ;  /* 0x00000006ff0e7c19 */ /* 0x100fe40008011603 */
[----:B------:R-:W-:-:S03]  /*17310*/  SHF.R.U64 R13, R12, UR6, R3 ;  /* 0x000000060c0d7c19 */ /* 0x000fc60008001203 */
[----:B------:R-:W-:Y:S01]  /*17320*/  IMAD.MOV.U32 R3, RZ, RZ, R14 ;  /* 0x000000ffff037224 */ /* 0x000fe200078e000e */
[----:B------:R-:W-:Y:S01]  /*17330*/  MOV R2, R13 ;  /* 0x0000000d00027202 */ /* 0x000fe20000000f00 */
[----:B------:R-:W-:Y:S06]  /*17340*/  @!P0 BRA `(.L_x_558) ;  /* 0x0000000000288947 */ /* 0x000fec0003800000 */
[----:B------:R-:W-:Y:S02]  /*17350*/  ULDC UR6, c[0x0][0x64c] ;  /* 0x0001930000067ab9 */ /* 0x000fe40000000800 */
[----:B------:R-:W-:-:S05]  /*17360*/  IADD3 R3, P0, R13, UR6, RZ ;  /* 0x000000060d037c10 */ /* 0x000fca000ff1e0ff */
[----:B------:R-:W-:-:S04]  /*17370*/  IMAD.X R14, RZ, RZ, R14, P0 ;  /* 0x000000ffff0e7224 */ /* 0x000fc800000e060e */
[----:B------:R-:W-:-:S04]  /*17380*/  IMAD.WIDE.U32 R4, R14, UR8, RZ ;  /* 0x000000080e047c25 */ /* 0x000fc8000f8e00ff */
[----:B------:R-:W-:-:S04]  /*17390*/  IMAD.WIDE.U32 R4, P0, R3, UR9, R4 ;  /* 0x0000000903047c25 */ /* 0x000fc8000f800004 */
[----:B------:R-:W-:-:S04]  /*173a0*/  IMAD.WIDE.U32 R2, R3, UR8, RZ ;  /* 0x0000000803027c25 */ /* 0x000fc8000f8e00ff */
[----:B------:R-:W-:Y:S01]  /*173b0*/  IMAD.MOV.U32 R2, RZ, RZ, R5 ;  /* 0x000000ffff027224 */ /* 0x000fe200078e0005 */
[----:B------:R-:W-:Y:S01]  /*173c0*/  IADD3 RZ, P1, R3, R4, RZ ;  /* 0x0000000403ff7210 */ /* 0x000fe20007f3e0ff */
[----:B------:R-:W-:-:S04]  /*173d0*/  IMAD.X R3, RZ, RZ, RZ, P0 ;  /* 0x000000ffff037224 */ /* 0x000fc800000e06ff */
[----:B------:R-:W-:-:S08]  /*173e0*/  IMAD.WIDE.U32.X R2, R14, UR9, R2, P1 ;  /* 0x000000090e027c25 */ /* 0x000fd000088e0402 */
.L_x_558:
[----:B------:R-:W-:Y:S01]  /*173f0*/  ULDC UR6, c[0x0][0x648] ;  /* 0x0001920000067ab9 */ /* 0x000fe20000000800 */
[----:B------:R-:W-:Y:S01]  /*17400*/  LOP3.LUT R12, R12, UR19, RZ, 0xc0, !PT ;  /* 0x000000130c0c7c12 */ /* 0x000fe2000f8ec0ff */
[----:B------:R-:W-:Y:S01]  /*17410*/  UISETP.NE.AND UP0, UPT, UR45, URZ, UPT ;  /* 0x0000003f2d00728c */ /* 0x000fe2000bf05270 */
[----:B------:R-:W-:Y:S01]  /*17420*/  SHF.R.U64 R3, R2, UR6, R3 ;  /* 0x0000000602037c19 */ /* 0x000fe20008001203 */
[----:B------:R-:W-:Y:S01]  /*17430*/  ULDC UR6, c[0x0][0x638] ;  /* 0x00018e0000067ab9 */ /* 0x000fe20000000800 */
[----:B------:R-:W-:-:S03]  /*17440*/  LOP3.LUT R4, R11, UR4, RZ, 0xc0, !PT ;  /* 0x000000040b047c12 */ /* 0x000fc6000f8ec0ff */
[----:B------:R-:W-:Y:S01]  /*17450*/  IMAD.MOV R2, RZ, RZ, -R3 ;  /* 0x000000ffff027224 */ /* 0x000fe200078e0a03 */
[----:B------:R-:W-:Y:S01]  /*17460*/  PLOP3.LUT P0, PT, PT, PT, UP0, 0x40, 0x0 ;  /* 0x000000000000781c */ /* 0x000fe20003f0e808 */
[----:B------:R-:W-:Y:S01]  /*17470*/  IMAD R12, R3, UR5, R12 ;  /* 0x00000005030c7c24 */ /* 0x000fe2000f8e020c */
[----:B------:R-:W-:Y:S01]  /*17480*/  PLOP3.LUT P1, PT, PT, PT, UP0, 0x40, 0x0 ;  /* 0x000000000000781c */ /* 0x000fe20003f2e808 */
[----:B------:R-:W-:Y:S01]  /*17490*/  IMAD R13, R2, UR6, R13 ;  /* 0x00000006020d7c24 */ /* 0x000fe2000f8e020d */
[----:B------:R-:W-:Y:S01]  /*174a0*/  ULDC UR6, c[0x0][0x610] ;  /* 0x0001840000067ab9 */ /* 0x000fe20000000800 */
[----:B------:R-:W-:Y:S01]  /*174b0*/  MOV R2, 0x1 ;  /* 0x0000000100027802 */ /* 0x000fe20000000f00 */
[----:B------:R-:W-:Y:S01]  /*174c0*/  IMAD R7, R12, UR6, R7 ;  /* 0x000000060c077c24 */ /* 0x000fe2000f8e0207 */
[----:B------:R-:W-:Y:S02]  /*174d0*/  ULDC UR6, c[0x0][0x600] ;  /* 0x0001800000067ab9 */ /* 0x000fe40000000800 */
[----:B------:R-:W-:-:S05]  /*174e0*/  IMAD R4, R13, UR6, R4 ;  /* 0x000000060d047c24 */ /* 0x000fca000f8e0204 */
[----:B------:R-:W-:Y:S02]  /*174f0*/  SEL R3, R4, R7, P0 ;  /* 0x0000000704037207 */ /* 0x000fe40000000000 */
[----:B------:R-:W-:-:S07]  /*17500*/  SEL R4, R7, R4, P1 ;  /* 0x0000000407047207 */ /* 0x000fce0000800000 */
.L_x_556:
[----:B------:R-:W-:Y:S05]  /*17510*/  BSYNC B1 ;  /* 0x0000000000017941 */ /* 0x000fea0003800000 */
.L_x_555:
[----:B------:R-:W-:-:S13]  /*17520*/  LOP3.LUT P0, RZ, R2, 0xff, RZ, 0xc0, !PT ;  /* 0x000000ff02ff7812 */ /* 0x000fda000780c0ff */
[----:B------:R-:W-:Y:S05]  /*17530*/  @P0 BRA `(.L_x_559) ;  /* 0xfffffff4000c0947 */ /* 0x000fea000383ffff */
[----:B------:R-:W-:Y:S05]  /*17540*/  BSYNC B0 ;  /* 0x0000000000007941 */ /* 0x000fea0003800000 */
.L_x_548:
[----:B------:R-:W-:-:S03]  /*17550*/  UMOV UR6, 0xffffffff ;  /* 0xffffffff00067882 */ /* 0x000fc60000000000 */
[----:B------:R-:W-:Y:S05]  /*17560*/  BRA.DIV UR6, `(.L_x_560) ;  /* 0x0000000606187947 */ /* 0x000fea000b800000 */
[----:B------:R-:W-:-:S13]  /*17570*/  ELECT P6, URZ, PT ;  /* 0x00000000003f782f */ /* 0x000fda00038c0000 */
.L_x_574:
[----:B------:R-:W-:Y:S04]  /*17580*/  BSSY B0, `(.L_x_561) ;  /* 0x000002c000007945 */ /* 0x000fe80003800000 */
[----:B------:R-:W-:Y:S05]  /*17590*/  @!P6 BRA `(.L_x_562) ;  /* 0x0000000000a8e947 */ /* 0x000fea0003800000 */
[----:B------:R-:W-:-:S04]  /*175a0*/  ULOP3.LUT UR6, UR40, 0x2, URZ, 0xfc, !UPT ;  /* 0x0000000228067892 */ /* 0x000fc8000f8efc3f */
[----:B------:R-:W-:-:S06]  /*175b0*/  UISETP.NE.AND UP0, UPT, UR6, 0x3, UPT ;  /* 0x000000030600788c */ /* 0x000fcc000bf05270 */
[----:B------:R-:W-:-:S13]  /*175c0*/  PLOP3.LUT P0, PT, PT, PT, UP0, 0x80, 0x0 ;  /* 0x000000000000781c */ /* 0x000fda0003f0f008 */
[----:B------:R-:W-:Y:S05]  /*175d0*/  @!P0 BRA `(.L_x_563) ;  /* 0x0000000000048947 */ /* 0x000fea0003800000 */
[----:B------:R-:W-:Y:S01]  /*175e0*/  BPT.TRAP 0x1 ;  /* 0x000000040000795c */ /* 0x000fe20000300000 */
.L_x_563:
[----:B------:R-:W0:Y:S01]  /*175f0*/  S2R R3, SR_CgaCtaId ;  /* 0x0000000000037919 */ /* 0x000e220000008800 */
[----:B------:R-:W-:-:S04]  /*17600*/  MOV R2, 0x400 ;  /* 0x0000040000027802 */ /* 0x000fc80000000f00 */
[----:B0-----:R-:W-:Y:S02]  /*17610*/  LEA R3, R3, R2, 0x18 ;  /* 0x0000000203037211 */ /* 0x001fe400078ec0ff */
[----:B------:R-:W-:-:S03]  /*17620*/  SHF.L.U32 R2, R0, 0x1f, RZ ;  /* 0x0000001f00027819 */ /* 0x000fc600000006ff */
[----:B------:R-:W-:-:S04]  /*17630*/  VIADD R3, R3, 0x20 ;  /* 0x0000002003037836 */ /* 0x000fc80000000000 */
[----:B------:R-:W-:-:S04]  /*17640*/  IMAD R5, R6, 0x8, R3 ;  /* 0x0000000806057824 */ /* 0x000fc800078e0203 */
[----:B------:R-:W0:Y:S02]  /*17650*/  SYNCS.PHASECHK.TRANS64.TRYWAIT P0, [R5+URZ], R2 ;  /* 0x00000002050075a7 */ /* 0x000e24000800017f */
[----:B0-----:R-:W-:Y:S05]  /*17660*/  @!P0 BRA `(.L_x_564) ;  /* 0x0000000000f88947 */ /* 0x001fea0003800000 */
.L_x_575:
[----:B------:R-:W-:-:S05]  /*17670*/  VIADD R6, R6, 0x1 ;  /* 0x0000000106067836 */ /* 0x000fca0000000000 */
[----:B------:R-:W-:-:S04]  /*17680*/  ISETP.NE.AND P0, PT, R6, 0x4, PT ;  /* 0x000000040600780c */ /* 0x000fc80003f05270 */
[----:B0-----:R-:W-:Y:S02]  /*17690*/  SEL R5, RZ, 0x1, P0 ;  /* 0x00000001ff057807 */ /* 0x001fe40000000000 */
[----:B------:R-:W-:Y:S02]  /*176a0*/  SEL R6, R6, RZ, P0 ;  /* 0x000000ff06067207 */ /* 0x000fe40000000000 */
[----:B------:R-:W-:-:S03]  /*176b0*/  LOP3.LUT R5, R0, R5, RZ, 0x3c, !PT ;  /* 0x0000000500057212 */ /* 0x000fc600078e3cff */
[----:B------:R-:W-:Y:S01]  /*176c0*/  IMAD R7, R6, 0x8, R3 ;  /* 0x0000000806077824 */ /* 0x000fe200078e0203 */
[----:B------:R-:W-:-:S04]  /*176d0*/  SHF.L.U32 R0, R5, 0x1f, RZ ;  /* 0x0000001f05007819 */ /* 0x000fc800000006ff */
[----:B------:R-:W0:Y:S02]  /*176e0*/  SYNCS.PHASECHK.TRANS64.TRYWAIT P0, [R7+URZ], R0 ;  /* 0x00000000070075a7 */ /* 0x000e24000800017f */
[----:B0-----:R-:W-:Y:S05]  /*176f0*/  @!P0 BRA `(.L_x_565) ;  /* 0x0000000000e88947 */ /* 0x001fea0003800000 */
.L_x_576:
[----:B0-----:R-:W-:-:S05]  /*17700*/  VIADD R0, R6, 0x1 ;  /* 0x0000000106007836 */ /* 0x001fca0000000000 */
[----:B------:R-:W-:-:S04]  /*17710*/  ISETP.NE.AND P0, PT, R0, 0x4, PT ;  /* 0x000000040000780c */ /* 0x000fc80003f05270 */
[----:B------:R-:W-:Y:S02]  /*17720*/  SEL R2, RZ, 0x1, P0 ;  /* 0x00000001ff027807 */ /* 0x000fe40000000000 */
[----:B------:R-:W-:Y:S02]  /*17730*/  SEL R4, R0, RZ, P0 ;  /* 0x000000ff00047207 */ /* 0x000fe40000000000 */
[----:B------:R-:W-:Y:S02]  /*17740*/  LOP3.LUT R5, R5, R2, RZ, 0x3c, !PT ;  /* 0x0000000205057212 */ /* 0x000fe400078e3cff */
[----:B------:R-:W-:Y:S02]  /*17750*/  LEA R7, R4, R3, 0x3 ;  /* 0x0000000304077211 */ /* 0x000fe400078e18ff */
[----:B------:R-:W-:-:S04]  /*17760*/  SHF.L.U32 R0, R5, 0x1f, RZ ;  /* 0x0000001f05007819 */ /* 0x000fc800000006ff */
[----:B------:R-:W0:Y:S02]  /*17770*/  SYNCS.PHASECHK.TRANS64.TRYWAIT P0, [R7+URZ], R0 ;  /* 0x00000000070075a7 */ /* 0x000e24000800017f */
[----:B0-----:R-:W-:Y:S05]  /*17780*/  @!P0 BRA `(.L_x_566) ;  /* 0x0000000000d88947 */ /* 0x001fea0003800000 */
.L_x_577:
[----:B0-----:R-:W-:-:S05]  /*17790*/  VIADD R0, R4, 0x1 ;  /* 0x0000000104007836 */ /* 0x001fca0000000000 */
[----:B------:R-:W-:-:S04]  /*177a0*/  ISETP.NE.AND P0, PT, R0, 0x4, PT ;  /* 0x000000040000780c */ /* 0x000fc80003f05270 */
[----:B------:R-:W-:Y:S02]  /*177b0*/  SEL R2, RZ, 0x1, P0 ;  /* 0x00000001ff027807 */ /* 0x000fe40000000000 */
[----:B------:R-:W-:Y:S02]  /*177c0*/  SEL R0, R0, RZ, P0 ;  /* 0x000000ff00007207 */ /* 0x000fe40000000000 */
[----:B------:R-:W-:-:S03]  /*177d0*/  LOP3.LUT R2, R5, R2, RZ, 0x3c, !PT ;  /* 0x0000000205027212 */ /* 0x000fc600078e3cff */
[----:B------:R-:W-:Y:S01]  /*177e0*/  IMAD R3, R0, 0x8, R3 ;  /* 0x0000000800037824 */ /* 0x000fe200078e0203 */
[----:B------:R-:W-:-:S07]  /*177f0*/  SHF.L.U32 R0, R2, 0x1f, RZ ;  /* 0x0000001f02007819 */ /* 0x000fce00000006ff */
.L_x_567:
[----:B0-----:R0:W1:Y:S02]  /*17800*/  SYNCS.PHASECHK.TRANS64.TRYWAIT P0, [R3+URZ], R0 ;  /* 0x00000000030075a7 */ /* 0x001064000800017f */
[----:B-1----:R-:W-:Y:S05]  /*17810*/  @!P0 NANOSLEEP.SYNCS 0x989680 ;  /* 0x009896800000895d */ /* 0x002fea0003900000 */
[----:B------:R-:W1:Y:S02]  /*17820*/  @!P0 SYNCS.PHASECHK.TRANS64 P0, [R3+URZ], R0 ;  /* 0x00000000030085a7 */ /* 0x000e64000800007f */
[----:B-1----:R-:W-:Y:S05]  /*17830*/  @!P0 BRA `(.L_x_567) ;  /* 0xfffffffc00f08947 */ /* 0x002fea000383ffff */
.L_x_562:
[----:B------:R-:W-:Y:S05]  /*17840*/  BSYNC B0 ;  /* 0x0000000000007941 */ /* 0x000fea0003800000 */
.L_x_561:
[----:B------:R-:W-:Y:S05]  /*17850*/  EXIT ;  /* 0x000000000000794d */ /* 0x000fea0003800000 */
.L_x_21:
[----:B-1----:R1:W2:Y:S02]  /*17860*/  SYNCS.PHASECHK.TRANS64.TRYWAIT P1, [R4+URZ], R3 ;  /* 0x00000003040075a7 */ /* 0x0022a4000802017f */
[----:B--2---:R-:W-:Y:S05]  /*17870*/  @!P1 NANOSLEEP.SYNCS 0x989680 ;  /* 0x009896800000995d */ /* 0x004fea0003900000 */
[----:B------:R-:W2:Y:S02]  /*17880*/  @!P1 SYNCS.PHASECHK.TRANS64 P1, [R4+URZ], R3 ;  /* 0x00000003040095a7 */ /* 0x000ea4000802007f */
[----:B--2---:R-:W-:Y:S05]  /*17890*/  @!P1 BRA `(.L_x_21) ;  /* 0xfffffffc00f09947 */ /* 0x004fea000383ffff */
[----:B------:R-:W-:Y:S05]  /*178a0*/  BRA `(.L_x_20) ;  /* 0xfffffe9c00947947 */ /* 0x000fea000383ffff */
.L_x_26:
[----:B-1----:R1:W2:Y:S02]  /*178b0*/  SYNCS.PHASECHK.TRANS64.TRYWAIT P1, [R5+URZ], R6 ;  /* 0x00000006050075a7 */ /* 0x0022a4000802017f */
[----:B--2---:R-:W-:Y:S05]  /*178c0*/  @!P1 NANOSLEEP.SYNCS 0x989680 ;  /* 0x009896800000995d */ /* 0x004fea0003900000 */
[----:B------:R-:W2:Y:S02]  /*178d0*/  @!P1 SYNCS.PHASECHK.TRANS64 P1, [R5+URZ], R6 ;  /* 0x00000006050095a7 */ /* 0x000ea4000802007f */
[----:B--2---:R-:W-:Y:S05]  /*178e0*/  @!P1 BRA `(.L_x_26) ;  /* 0xfffffffc00f09947 */ /* 0x004fea000383ffff */
[----:B------:R-:W-:Y:S05]  /*178f0*/  BRA `(.L_x_25) ;  /* 0xfffffeb000f47947 */ /* 0x000fea000383ffff */
.L_x_549:
[----:B------:R-:W-:Y:S01]  /*17900*/  BSSY B1, `(.L_x_568) ;  /* 0x0000006000017945 */ /* 0x000fe20003800000 */
[----:B------:R-:W-:-:S07]  /*17910*/  IMAD.MOV.U32 R15, RZ, RZ, -0x1 ;  /* 0xffffffffff0f7424 */ /* 0x000fce00078e00ff */
[----:B------:R-:W-:Y:S05]  /*17920*/  WARPSYNC.COLLECTIVE R15, `(.L_x_569) ;  /* 0x000000000f0c7348 */ /* 0x000fea0003c00000 */
[----:B------:R-:W-:Y:S02]  /*17930*/  ELECT P6, UR62, PT ;  /* 0x00000000003e782f */ /* 0x000fe400038c0000 */
[----:B------:R-:W-:Y:S01]  /*17940*/  MOV R14, UR62 ;  /* 0x0000003e000e7c02 */ /* 0x000fe20008000f00 */
[----:B------:R-:W-:Y:S10]  /*17950*/  ENDCOLLECTIVE ;  /* 0x000000000000791b */ /* 0x000ff40003800000 */
.L_x_569:
[----:B------:R-:W-:Y:S05]  /*17960*/  BSYNC B1 ;  /* 0x0000000000017941 */ /* 0x000fea0003800000 */
.L_x_568:
[----:B------:R-:W-:Y:S05]  /*17970*/  BRA `(.L_x_570) ;  /* 0xfffffff000087947 */ /* 0x000fea000383ffff */
.L_x_552:
[----:B0-----:R0:W1:Y:S02]  /*17980*/  SYNCS.PHASECHK.TRANS64.TRYWAIT P0, [R5+URZ+0x20], R14 ;  /* 0x0000200e050075a7 */ /* 0x001064000800017f */
[----:B-1----:R-:W-:Y:S05]  /*17990*/  @!P0 NANOSLEEP.SYNCS 0x989680 ;  /* 0x009896800000895d */ /* 0x002fea0003900000 */
[----:B------:R-:W1:Y:S02]  /*179a0*/  @!P0 SYNCS.PHASECHK.TRANS64 P0, [R5+URZ+0x20], R14 ;  /* 0x0000200e050085a7 */ /* 0x000e64000800007f */
[----:B-1----:R-:W-:Y:S05]  /*179b0*/  @!P0 BRA `(.L_x_552) ;  /* 0xfffffffc00f08947 */ /* 0x002fea000383ffff */
[----:B------:R-:W-:Y:S05]  /*179c0*/  BRA `(.L_x_571) ;  /* 0xfffffff000407947 */ /* 0x000fea000383ffff */
.L_x_560:
[----:B------:R-:W-:Y:S01]  /*179d0*/  BSSY B0, `(.L_x_572) ;  /* 0x0000006000007945 */ /* 0x000fe20003800000 */
[----:B------:R-:W-:-:S07]  /*179e0*/  IMAD.MOV.U32 R15, RZ, RZ, -0x1 ;  /* 0xffffffffff0f7424 */ /* 0x000fce00078e00ff */
[----:B------:R-:W-:Y:S05]  /*179f0*/  WARPSYNC.COLLECTIVE R15, `(.L_x_573) ;  /* 0x000000000f0c7348 */ /* 0x000fea0003c00000 */
[----:B------:R-:W-:Y:S02]  /*17a00*/  ELECT P6, UR62, PT ;  /* 0x00000000003e782f */ /* 0x000fe400038c0000 */
[----:B------:R-:W-:Y:S01]  /*17a10*/  MOV R14, UR62 ;  /* 0x0000003e000e7c02 */ /* 0x000fe20008000f00 */
[----:B------:R-:W-:Y:S10]  /*17a20*/  ENDCOLLECTIVE ;  /* 0x000000000000791b */ /* 0x000ff40003800000 */
.L_x_573:
[----:B------:R-:W-:Y:S05]  /*17a30*/  BSYNC B0 ;  /* 0x0000000000007941 */ /* 0x000fea0003800000 */
.L_x_572:
[----:B------:R-:W-:Y:S05]  /*17a40*/  BRA `(.L_x_574) ;  /* 0xfffffff800cc7947 */ /* 0x000fea000383ffff */
.L_x_564:
[----:B0-----:R0:W1:Y:S02]  /*17a50*/  SYNCS.PHASECHK.TRANS64.TRYWAIT P0, [R5+URZ], R2 ;  /* 0x00000002050075a7 */ /* 0x001064000800017f */
[----:B-1----:R-:W-:Y:S05]  /*17a60*/  @!P0 NANOSLEEP.SYNCS 0x989680 ;  /* 0x009896800000895d */ /* 0x002fea0003900000 */
[----:B------:R-:W1:Y:S02]  /*17a70*/  @!P0 SYNCS.PHASECHK.TRANS64 P0, [R5+URZ], R2 ;  /* 0x00000002050085a7 */ /* 0x000e64000800007f */
[----:B-1----:R-:W-:Y:S05]  /*17a80*/  @!P0 BRA `(.L_x_564) ;  /* 0xfffffffc00f08947 */ /* 0x002fea000383ffff */
[----:B------:R-:W-:Y:S05]  /*17a90*/  BRA `(.L_x_575) ;  /* 0xfffffff800f47947 */ /* 0x000fea000383ffff */
.L_x_565:
[----:B0-----:R0:W1:Y:S02]  /*17aa0*/  SYNCS.PHASECHK.TRANS64.TRYWAIT P0, [R7+URZ], R0 ;  /* 0x00000000070075a7 */ /* 0x001064000800017f */
[----:B-1----:R-:W-:Y:S05]  /*17ab0*/  @!P0 NANOSLEEP.SYNCS 0x989680 ;  /* 0x009896800000895d */ /* 0x002fea0003900000 */
[----:B------:R-:W1:Y:S02]  /*17ac0*/  @!P0 SYNCS.PHASECHK.TRANS64 P0, [R7+URZ], R0 ;  /* 0x00000000070085a7 */ /* 0x000e64000800007f */
[----:B-1----:R-:W-:Y:S05]  /*17ad0*/  @!P0 BRA `(.L_x_565) ;  /* 0xfffffffc00f08947 */ /* 0x002fea000383ffff */
[----:B------:R-:W-:Y:S05]  /*17ae0*/  BRA `(.L_x_576) ;  /* 0xfffffffc00047947 */ /* 0x000fea000383ffff */
.L_x_566:
[----:B0-----:R0:W1:Y:S02]  /*17af0*/  SYNCS.PHASECHK.TRANS64.TRYWAIT P0, [R7+URZ], R0 ;  /* 0x00000000070075a7 */ /* 0x001064000800017f */
[----:B-1----:R-:W-:Y:S05]  /*17b00*/  @!P0 NANOSLEEP.SYNCS 0x989680 ;  /* 0x009896800000895d */ /* 0x002fea0003900000 */
[----:B------:R-:W1:Y:S02]  /*17b10*/  @!P0 SYNCS.PHASECHK.TRANS64 P0, [R7+URZ], R0 ;  /* 0x00000000070085a7 */ /* 0x000e64000800007f */
[----:B-1----:R-:W-:Y:S05]  /*17b20*/  @!P0 BRA `(.L_x_566) ;  /* 0xfffffffc00f08947 */ /* 0x002fea000383ffff */
[----:B------:R-:W-:Y:S05]  /*17b30*/  BRA `(.L_x_577) ;  /* 0xfffffffc00147947 */ /* 0x000fea000383ffff */
.L_x_578:
[----:B------:R-:W-:-:S00]  /*17b40*/  BRA `(.L_x_578) ;  /* 0xfffffffc00fc7947 */ /* 0x000fc0000383ffff */
[----:B------:R-:W-:-:S00]  /*17b50*/  NOP ;  /* 0x0000000000007918 */ /* 0x000fc00000000000 */
        /* <DEDUP_REMOVED lines=10> */
.L_x_579:


//--------------------- .nv.global.init           --------------------------
	.section	.nv.global.init,"aw",@progbits
.nv.global.init:
	.type		$str$22,@object
	.size		$str$22,($str$23 - $str$22)
$str$22:
        /*0000*/ 	.byte	0x6b, 0x5f, 0x74, 0x69, 0x6c, 0x65, 0x5f, 0x63, 0x6f, 0x75, 0x6e, 0x74, 0x20, 0x3e, 0x3d, 0x20
        /*0010*/ 	.byte	0x31, 0x00
	.type		$str$23,@object
	.size		$str$23,(__unnamed_1 - $str$23)
$str$23:
        /*0012*/ 	.byte	0x2f, 0x74, 0x6d, 0x70, 0x2f, 0x63, 0x75, 0x74, 0x6c, 0x61, 0x73, 0x73, 0x5f, 0x73, 0x77, 0x65
        /*0022*/ 	.byte	0x65, 0x70, 0x5f, 0x73, 0x72, 0x63, 0x2f, 0x69, 0x6e, 0x63, 0x6c, 0x75, 0x64, 0x65, 0x2f, 0x63
        /*0032*/ 	.byte	0x75, 0x74, 0x6c, 0x61, 0x73, 0x73, 0x2f, 0x67, 0x65, 0x6d, 0x6d, 0x2f, 0x63, 0x6f, 0x6c, 0x6c
        /*0042*/ 	.byte	0x65, 0x63, 0x74, 0x69, 0x76, 0x65, 0x2f, 0x73, 0x6d, 0x39, 0x30, 0x5f, 0x6d, 0x6d, 0x61, 0x5f
        /*0052*/ 	.byte	0x74, 0x6d, 0x61, 0x5f, 0x67, 0x6d, 0x6d, 0x61, 0x5f, 0x73, 0x73, 0x5f, 0x77, 0x61, 0x72, 0x70
        /*0062*/ 	.byte	0x73, 0x70, 0x65, 0x63, 0x69, 0x61, 0x6c, 0x69, 0x7a, 0x65, 0x64, 0x2e, 0x68, 0x70, 0x70, 0x00
	.type		__unnamed_1,@object
	.size		__unnamed_1,(.L_0 - __unnamed_1)
__unnamed_1:
        /* <DEDUP_REMOVED lines=181> */
        /*0bc2*/ 	.byte	0x65, 0x6e, 0x74, 0x69, 0x74, 0x79, 0x5d, 0x00
.L_0:


//--------------------- .nv.shared._ZN7cutlass13device_kernelINS_4gemm6kernel13GemmUniversalIN4cute5tupleIJiiiiEEENS1_10collective13CollectiveMmaINS1_34MainloopSm90TmaGmmaWarpSpecializedILi4ENS5_IJNS4_1CILi2EEENSA_ILi1EEESC_EEENS1_35KernelTmaWarpSpecializedCooperativeEEENS5_IJNSA_ILi256EEESG_NSA_ILi32EEEEEENS_6half_tENS5_IJlSC_lEEESJ_SK_NS4_8TiledMMAINS4_8MMA_AtomIJNS4_4SM904GMMA26MMA_64x256x16_F32F16F16_SSILNSO_5MajorE0ELSQ_0ELNSO_7ScaleInE1ELSR_1EEEEEENS4_6LayoutISD_NS5_IJSC_NSA_ILi0EEESV_EEEEENS5_IJNS4_10UnderscoreESY_SY_EEEEENS4_13SM90_TMA_LOADENS4_14ComposedLayoutINS4_7SwizzleILi2ELi4ELi3EEENS4_18smem_ptr_flag_bitsILi16EEENSU_INS5_IJNSA_ILi8EEESH_EEENS5_IJSH_SC_EEEEEEEvNS4_8identityENS4_23SM90_TMA_LOAD_MULTICASTES1B_vS1C_EENS_8epilogue10collective6detail29Sm90TmaWarpSpecializedAdapterINS1G_15DefaultEpilogueISJ_SK_SK_NS1F_6thread17LinearCombinationISJ_Li1EffLNS1K_9ScaleType4KindE0ELNS_15FloatRoundStyleE2ESJ_EENS1_15EpilogueDefaultEEEEEvvEEEEvNT_6ParamsE --------------------------
	.section	.nv.shared._ZN7cutlass13device_kernelINS_4gemm6kernel13GemmUniversalIN4cute5tupleIJiiiiEEENS1_10collective13CollectiveMmaINS1_34MainloopSm90TmaGmmaWarpSpecializedILi4ENS5_IJNS4_1CILi2EEENSA_ILi1EEESC_EEENS1_35KernelTmaWarpSpecializedCooperativeEEENS5_IJNSA_ILi256EEESG_NSA_ILi32EEEEEENS_6half_tENS5_IJlSC_lEEESJ_SK_NS4_8TiledMMAINS4_8MMA_AtomIJNS4_4SM904GMMA26MMA_64x256x16_F32F16F16_SSILNSO_5MajorE0ELSQ_0ELNSO_7ScaleInE1ELSR_1EEEEEENS4_6LayoutISD_NS5_IJSC_NSA_ILi0EEESV_EEEEENS5_IJNS4_10UnderscoreESY_SY_EEEEENS4_13SM90_TMA_LOADENS4_14ComposedLayoutINS4_7SwizzleILi2ELi4ELi3EEENS4_18smem_ptr_flag_bitsILi16EEENSU_INS5_IJNSA_ILi8EEESH_EEENS5_IJSH_SC_EEEEEEEvNS4_8identityENS4_23SM90_TMA_LOAD_MULTICASTES1B_vS1C_EENS_8epilogue10collective6detail29Sm90TmaWarpSpecializedAdapterINS1G_15DefaultEpilogueISJ_SK_SK_NS1F_6thread17LinearCombinationISJ_Li1EffLNS1K_9ScaleType4KindE0ELNS_15FloatRoundStyleE2ESJ_EENS1_15EpilogueDefaultEEEEEvvEEEEvNT_6ParamsE,"aw",@nobits
	.sectionflags	@""
	.align	16
	.zero		1024


//--------------------- .nv.shared.reserved.0     --------------------------
	.section	.nv.shared.reserved.0,"aw",@nobits
	.weak		__nv_reservedSMEM_offset_0_alias
	.size		__nv_reservedSMEM_offset_0_alias, 0, 0
	.other		__nv_reservedSMEM_offset_0_alias,@"STO_CUDA_RESERVED_SHARED STV_DEFAULT"
__nv_reservedSMEM_offset_0_alias:
	.zero		0


//--------------------- .nv.global                --------------------------
	.section	.nv.global,"aw",@nobits
.nv.global:
	.type		_ZN39_INTERNAL_3f04d1f4_4_k_cu_0781ef01_39424cute1_E,@object
	.size		_ZN39_INTERNAL_3f04d1f4_4_k_cu_0781ef01_39424cute1_E,(_ZN39_INTERNAL_3f04d1f4_4_k_cu_0781ef01_39424cuda3std3__45__cpo6cbeginE - _ZN39_INTERNAL_3f04d1f4_4_k_cu_0781ef01_39424cute1_E)
_ZN39_INTERNAL_3f04d1f4_4_k_cu_0781ef01_39424cute1_E:
	.zero		1
	.type		_ZN39_INTERNAL_3f04d1f4_4_k_cu_0781ef01_39424cuda3std3__45__cpo6cbeginE,@object
	.size		_ZN39_INTERNAL_3f04d1f4_4_k_cu_0781ef01_39424cuda3std3__45__cpo6cbeginE,(_ZN39_INTERNAL_3f04d1f4_4_k_cu_0781ef01_39424cuda3std3__48in_placeE - _ZN39_INTERNAL_3f04d1f4_4_k_cu_0781ef01_39424cuda3std3__45__cpo6cbeginE)
_ZN39_INTERNAL_3f04d1f4_4_k_cu_0781ef01_39424cuda3std3__45__cpo6cbeginE:
	.zero		1
	.type		_ZN39_INTERNAL_3f04d1f4_4_k_cu_0781ef01_39424cuda3std3__48in_placeE,@object
	.size		_ZN39_INTERNAL_3f04d1f4_4_k_cu_0781ef01_39424cuda3std3__48in_placeE,(_ZN39_INTERNAL_3f04d1f4_4_k_cu_0781ef01_39424cuda3std6ranges3__45__cpo9iter_moveE - _ZN39_INTERNAL_3f04d1f4_4_k_cu_0781ef01_39424cuda3std3__48in_placeE)
_ZN39_INTERNAL_3f04d1f4_4_k_cu_0781ef01_39424cuda3std3__48in_placeE:
	.zero		1
	.type		_ZN39_INTERNAL_3f04d1f4_4_k_cu_0781ef01_39424cuda3std6ranges3__45__cpo9iter_moveE,@object
	.size		_ZN39_INTERNAL_3f04d1f4_4_k_cu_0781ef01_39424cuda3std6ranges3__45__cpo9iter_moveE,(_ZN39_INTERNAL_3f04d1f4_4_k_cu_0781ef01_39424cuda3std3__45__cpo5beginE - _ZN39_INTERNAL_3f04d1f4_4_k_cu_0781ef01_39424cuda3std6ranges3__45__cpo9iter_moveE)
_ZN39_INTERNAL_3f04d1f4_4_k_cu_0781ef01_39424cuda3std6ranges3__45__cpo9iter_moveE:
	.zero		1
	.type		_ZN39_INTERNAL_3f04d1f4_4_k_cu_0781ef01_39424cuda3std3__45__cpo5beginE,@object
	.size		_ZN39_INTERNAL_3f04d1f4_4_k_cu_0781ef01_39424cuda3std3__45__cpo5beginE,(_ZN39_INTERNAL_3f04d1f4_4_k_cu_0781ef01_39424cuda3std3__441_GLOBAL__N__3f04d1f4_4_k_cu_0781ef01_39426ignoreE - _ZN39_INTERNAL_3f04d1f4_4_k_cu_0781ef01_39424cuda3std3__45__cpo5beginE)
_ZN39_INTERNAL_3f04d1f4_4_k_cu_0781ef01_39424cuda3std3__45__cpo5beginE:
	.zero		1
	.type		_ZN39_INTERNAL_3f04d1f4_4_k_cu_0781ef01_39424cuda3std3__441_GLOBAL__N__3f04d1f4_4_k_cu_0781ef01_39426ignoreE,@object
	.size		_ZN39_INTERNAL_3f04d1f4_4_k_cu_0781ef01_39424cuda3std3__441_GLOBAL__N__3f04d1f4_4_k_cu_0781ef01_39426ignoreE,(_ZN39_INTERNAL_3f04d1f4_4_k_cu_0781ef01_39424cute7productE - _ZN39_INTERNAL_3f04d1f4_4_k_cu_0781ef01_39424cuda3std3__441_GLOBAL__N__3f04d1f4_4_k_cu_0781ef01_39426ignoreE)
_ZN39_INTERNAL_3f04d1f4_4_k_cu_0781ef01_39424cuda3std3__441_GLOBAL__N__3f04d1f4_4_k_cu_0781ef01_39426ignoreE:
	.zero		1
	.type		_ZN39_INTERNAL_3f04d1f4_4_k_cu_0781ef01_39424cute7productE,@object
	.size		_ZN39_INTERNAL_3f04d1f4_4_k_cu_0781ef01_39424cute7productE,(_ZN39_INTERNAL_3f04d1f4_4_k_cu_0781ef01_39424cuda3std3__45__cpo3endE - _ZN39_INTERNAL_3f04d1f4_4_k_cu_0781ef01_39424cute7productE)
_ZN39_INTERNAL_3f04d1f4_4_k_cu_0781ef01_39424cute7productE:
	.zero		1
	.type		_ZN39_INTERNAL_3f04d1f4_4_k_cu_0781ef01_39424cuda3std3__45__cpo3endE,@object
	.size		_ZN39_INTERNAL_3f04d1f4_4_k_cu_0781ef01_39424cuda3std3__45__cpo3endE,(_ZN39_INTERNAL_3f04d1f4_4_k_cu_0781ef01_39424cuda3std3__419piecewise_constructE - _ZN39_INTERNAL_3f04d1f4_4_k_cu_0781ef01_39424cuda3std3__45__cpo3endE)
_ZN39_INTERNAL_3f04d1f4_4_k_cu_0781ef01_39424cuda3std3__45__cpo3endE:
	.zero		1
	.type		_ZN39_INTERNAL_3f04d1f4_4_k_cu_0781ef01_39424cuda3std3__419piecewise_constructE,@object
	.size		_ZN39_INTERNAL_3f04d1f4_4_k_cu_0781ef01_39424cuda3std3__419piecewise_constructE,(_ZN39_INTERNAL_3f04d1f4_4_k_cu_0781ef01_39424cuda3std3__45__cpo4cendE - _ZN39_INTERNAL_3f04d1f4_4_k_cu_0781ef01_39424cuda3std3__419piecewise_constructE)
_ZN39_INTERNAL_3f04d1f4_4_k_cu_0781ef01_39424cuda3std3__419piecewise_constructE:
	.zero		1
	.type		_ZN39_INTERNAL_3f04d1f4_4_k_cu_0781ef01_39424cuda3std3__45__cpo4cendE,@object
	.size		_ZN39_INTERNAL_3f04d1f4_4_k_cu_0781ef01_39424cuda3std3__45__cpo4cendE,(_ZN39_INTERNAL_3f04d1f4_4_k_cu_0781ef01_39424cuda3std6ranges3__45__cpo4swapE - _ZN39_INTERNAL_3f04d1f4_4_k_cu_0781ef01_39424cuda3std3__45__cpo4cendE)
_ZN39_INTERNAL_3f04d1f4_4_k_cu_0781ef01_39424cuda3std3__45__cpo4cendE:
	.zero		1
	.type		_ZN39_INTERNAL_3f04d1f4_4_k_cu_0781ef01_39424cuda3std6ranges3__45__cpo4swapE,@object
	.size		_ZN39_INTERNAL_3f04d1f4_4_k_cu_0781ef01_39424cuda3std6ranges3__45__cpo4swapE,(.L_8 - _ZN39_INTERNAL_3f04d1f4_4_k_cu_0781ef01_39424cuda3std6ranges3__45__cpo4swapE)
_ZN39_INTERNAL_3f04d1f4_4_k_cu_0781ef01_39424cuda3std6ranges3__45__cpo4swapE:
	.zero		1
.L_8:


//--------------------- .nv.constant0._ZN7cutlass13device_kernelINS_4gemm6kernel13GemmUniversalIN4cute5tupleIJiiiiEEENS1_10collective13CollectiveMmaINS1_34MainloopSm90TmaGmmaWarpSpecializedILi4ENS5_IJNS4_1CILi2EEENSA_ILi1EEESC_EEENS1_35KernelTmaWarpSpecializedCooperativeEEENS5_IJNSA_ILi256EEESG_NSA_ILi32EEEEEENS_6half_tENS5_IJlSC_lEEESJ_SK_NS4_8TiledMMAINS4_8MMA_AtomIJNS4_4SM904GMMA26MMA_64x256x16_F32F16F16_SSILNSO_5MajorE0ELSQ_0ELNSO_7ScaleInE1ELSR_1EEEEEENS4_6LayoutISD_NS5_IJSC_NSA_ILi0EEESV_EEEEENS5_IJNS4_10UnderscoreESY_SY_EEEEENS4_13SM90_TMA_LOADENS4_14ComposedLayoutINS4_7SwizzleILi2ELi4ELi3EEENS4_18smem_ptr_flag_bitsILi16EEENSU_INS5_IJNSA_ILi8EEESH_EEENS5_IJSH_SC_EEEEEEEvNS4_8identityENS4_23SM90_TMA_LOAD_MULTICASTES1B_vS1C_EENS_8epilogue10collective6detail29Sm90TmaWarpSpecializedAdapterINS1G_15DefaultEpilogueISJ_SK_SK_NS1F_6thread17LinearCombinationISJ_Li1EffLNS1K_9ScaleType4KindE0ELNS_15FloatRoundStyleE2ESJ_EENS1_15EpilogueDefaultEEEEEvvEEEEvNT_6ParamsE --------------------------
	.section	.nv.constant0._ZN7cutlass13device_kernelINS_4gemm6kernel13GemmUniversalIN4cute5tupleIJiiiiEEENS1_10collective13CollectiveMmaINS1_34MainloopSm90TmaGmmaWarpSpecializedILi4ENS5_IJNS4_1CILi2EEENSA_ILi1EEESC_EEENS1_35KernelTmaWarpSpecializedCooperativeEEENS5_IJNSA_ILi256EEESG_NSA_ILi32EEEEEENS_6half_tENS5_IJlSC_lEEESJ_SK_NS4_8TiledMMAINS4_8MMA_AtomIJNS4_4SM904GMMA26MMA_64x256x16_F32F16F16_SSILNSO_5MajorE0ELSQ_0ELNSO_7ScaleInE1ELSR_1EEEEEENS4_6LayoutISD_NS5_IJSC_NSA_ILi0EEESV_EEEEENS5_IJNS4_10UnderscoreESY_SY_EEEEENS4_13SM90_TMA_LOADENS4_14ComposedLayoutINS4_7SwizzleILi2ELi4ELi3EEENS4_18smem_ptr_flag_bitsILi16EEENSU_INS5_IJNSA_ILi8EEESH_EEENS5_IJSH_SC_EEEEEEEvNS4_8identityENS4_23SM90_TMA_LOAD_MULTICASTES1B_vS1C_EENS_8epilogue10collective6detail29Sm90TmaWarpSpecializedAdapterINS1G_15DefaultEpilogueISJ_SK_SK_NS1F_6thread17LinearCombinationISJ_Li1EffLNS1K_9ScaleType4KindE0ELNS_15FloatRoundStyleE2ESJ_EENS1_15EpilogueDefaultEEEEEvvEEEEvNT_6ParamsE,"a",@progbits
	.sectionflags	@""
	.align	4
.nv.constant0._ZN7cutlass13device_kernelINS_4gemm6kernel13GemmUniversalIN4cute5tupleIJiiiiEEENS1_10collective13CollectiveMmaINS1_34MainloopSm90TmaGmmaWarpSpecializedILi4ENS5_IJNS4_1CILi2EEENSA_ILi1EEESC_EEENS1_35KernelTmaWarpSpecializedCooperativeEEENS5_IJNSA_ILi256EEESG_NSA_ILi32EEEEEENS_6half_tENS5_IJlSC_lEEESJ_SK_NS4_8TiledMMAINS4_8MMA_AtomIJNS4_4SM904GMMA26MMA_64x256x16_F32F16F16_SSILNSO_5MajorE0ELSQ_0ELNSO_7ScaleInE1ELSR_1EEEEEENS4_6LayoutISD_NS5_IJSC_NSA_ILi0EEESV_EEEEENS5_IJNS4_10UnderscoreESY_SY_EEEEENS4_13SM90_TMA_LOADENS4_14ComposedLayoutINS4_7SwizzleILi2ELi4ELi3EEENS4_18smem_ptr_flag_bitsILi16EEENSU_INS5_IJNSA_ILi8EEESH_EEENS5_IJSH_SC_EEEEEEEvNS4_8identityENS4_23SM90_TMA_LOAD_MULTICASTES1B_vS1C_EENS_8epilogue10collective6detail29Sm90TmaWarpSpecializedAdapterINS1G_15DefaultEpilogueISJ_SK_SK_NS1F_6thread17LinearCombinationISJ_Li1EffLNS1K_9ScaleType4KindE0ELNS_15FloatRoundStyleE2ESJ_EENS1_15EpilogueDefaultEEEEEvvEEEEvNT_6ParamsE:
	.zero		1664


//--------------------- SYMBOLS --------------------------

	.type		.nv.reservedSmem.offset0,@object
	.size		.nv.reservedSmem.offset0,0x4
	.type		__assertfail,@function
